	.target	sm_100a

	.elftype	@"ET_EXEC"


//--------------------- .note.nv.tkinfo           --------------------------
	.section	.note.nv.tkinfo,"",@"SHT_NOTE"
	.sectionflags	@"SHF_NOTE_NV_TKINFO"
	.tkinfo
        /*0018*/ 	.word	0x00000002
        /*0030*/ 	.string	""
        /*0030*/ 	.string	"ptxas"
        /*0030*/ 	.string	"Cuda compilation tools, release 13.0, V13.0.88"
        /*0030*/ 	.string	"Build cuda_13.0.r13.0/compiler.36424714_0"
        /*0030*/ 	.string	"-arch sm_100a -m 64 "



//--------------------- .note.nv.cuinfo           --------------------------
	.section	.note.nv.cuinfo,"",@"SHT_NOTE"
	.sectionflags	@"SHF_NOTE_NV_CUINFO"
        /*0018*/ 	.short	0x0002
        /*001a*/ 	.short	0x0064
        /*001c*/ 	.short	0x0082
	.zero		2


//--------------------- .nv.info                  --------------------------
	.section	.nv.info,"",@"SHT_CUDA_INFO"
	.align	4


	//----- nvinfo : EIATTR_REGCOUNT
	.align		4
        /*0000*/ 	.byte	0x04, 0x2f
        /*0002*/ 	.short	(.L_19 - .L_18)
	.align		4
.L_18:
        /*0004*/ 	.word	index@(_ZN7cutlass13device_kernelINS_4gemm6kernel13GemmUniversalIN4cute5tupleIJiiiiEEENS1_10collective13CollectiveMmaINS1_35MainloopSm100TmaUmmaWarpSpecializedILi4ELi2ELi4ENS5_IJNS4_1CILi1EEESB_SB_EEEEENS5_IJNSA_ILi128EEESE_SE_EEENS_12float_e5m2_tENS5_IJlSB_lEEESG_SH_NS4_8TiledMMAINS4_8MMA_AtomIJNS4_10MMA_TraitsINS4_19SM100_MMA_F8F6F4_SSEJSG_SG_fSE_SE_NS4_17integral_constantINS4_4UMMA5MajorELSO_0EEESP_NSM_INSN_7ScaleInELSQ_0EEESR_EEEEEENS4_6LayoutISC_NS5_IJNSA_ILi0EEESV_SV_EEEEENS5_IJNS4_10UnderscoreESY_SY_EEEEENS4_13SM90_TMA_LOADENS4_14ComposedLayoutINS4_7SwizzleILi3ELi4ELi3EEENS4_18smem_ptr_flag_bitsILi8EEENSU_INS5_IJNSA_ILi8EEESE_EEENS5_IJSE_SB_EEEEEEEvNS4_8identityES11_S1B_vS1C_EENS_8epilogue10collective18CollectiveEpilogueINS1E_23Sm100TmaWarpSpecializedILi2ELi2ELi64ELb0ELb0EEEJSF_NS5_IJNSU_ISE_SB_EENSU_INSA_ILi64EEESB_EEEEESG_SH_SG_SH_NS1E_6fusion15FusionCallbacksIS1I_NS1N_17LinearCombinationISG_fSG_fLNS_15FloatRoundStyleE2EEESF_S1M_JEEENS4_5SM1004TMEM4LOAD26SM100_TMEM_LOAD_32dp32b64xES11_NS12_INS13_ILi2ELi4ELi3EEES16_NSU_INS5_IJS17_S1K_EEENS5_IJS1K_SB_EEEEEEENS4_39AutoVectorizingCopyWithAssumedAlignmentILi128EEENS4_14SM90_TMA_STOREES21_S23_S23_EEEvvEEEEvNT_6ParamsE)
        /*0008*/ 	.word	0x000000e0


	//----- nvinfo : EIATTR_FRAME_SIZE
	.align		4
.L_19:
        /*000c*/ 	.byte	0x04, 0x11
        /*000e*/ 	.short	(.L_21 - .L_20)
	.align		4
.L_20:
        /*0010*/ 	.word	index@($__internal_2_$__cuda_sm10x_tcgen05_guardrail_trap_unallocated_columns_being_dealloced)
        /*0014*/ 	.word	0x00000000


	//----- nvinfo : EIATTR_FRAME_SIZE
	.align		4
.L_21:
        /*0018*/ 	.byte	0x04, 0x11
        /*001a*/ 	.short	(.L_23 - .L_22)
	.align		4
.L_22:
        /*001c*/ 	.word	index@($__internal_1_$__cuda_sm10x_tcgen05_guardrail_trap_phase_invalid_during_alloc)
        /*0020*/ 	.word	0x00000000


	//----- nvinfo : EIATTR_FRAME_SIZE
	.align		4
.L_23:
        /*0024*/ 	.byte	0x04, 0x11
        /*0026*/ 	.short	(.L_25 - .L_24)
	.align		4
.L_24:
        /*0028*/ 	.word	index@($__internal_0_$__cuda_sm10x_tcgen05_guardrail_trap_col_being_dealloced_not_returned_by_alloc)
        /*002c*/ 	.word	0x00000000


	//----- nvinfo : EIATTR_FRAME_SIZE
	.align		4
.L_25:
        /*0030*/ 	.byte	0x04, 0x11
        /*0032*/ 	.short	(.L_27 - .L_26)
	.align		4
.L_26:
        /*0034*/ 	.word	index@(_ZN7cutlass13device_kernelINS_4gemm6kernel13GemmUniversalIN4cute5tupleIJiiiiEEENS1_10collective13CollectiveMmaINS1_35MainloopSm100TmaUmmaWarpSpecializedILi4ELi2ELi4ENS5_IJNS4_1CILi1EEESB_SB_EEEEENS5_IJNSA_ILi128EEESE_SE_EEENS_12float_e5m2_tENS5_IJlSB_lEEESG_SH_NS4_8TiledMMAINS4_8MMA_AtomIJNS4_10MMA_TraitsINS4_19SM100_MMA_F8F6F4_SSEJSG_SG_fSE_SE_NS4_17integral_constantINS4_4UMMA5MajorELSO_0EEESP_NSM_INSN_7ScaleInELSQ_0EEESR_EEEEEENS4_6LayoutISC_NS5_IJNSA_ILi0EEESV_SV_EEEEENS5_IJNS4_10UnderscoreESY_SY_EEEEENS4_13SM90_TMA_LOADENS4_14ComposedLayoutINS4_7SwizzleILi3ELi4ELi3EEENS4_18smem_ptr_flag_bitsILi8EEENSU_INS5_IJNSA_ILi8EEESE_EEENS5_IJSE_SB_EEEEEEEvNS4_8identityES11_S1B_vS1C_EENS_8epilogue10collective18CollectiveEpilogueINS1E_23Sm100TmaWarpSpecializedILi2ELi2ELi64ELb0ELb0EEEJSF_NS5_IJNSU_ISE_SB_EENSU_INSA_ILi64EEESB_EEEEESG_SH_SG_SH_NS1E_6fusion15FusionCallbacksIS1I_NS1N_17LinearCombinationISG_fSG_fLNS_15FloatRoundStyleE2EEESF_S1M_JEEENS4_5SM1004TMEM4LOAD26SM100_TMEM_LOAD_32dp32b64xES11_NS12_INS13_ILi2ELi4ELi3EEES16_NSU_INS5_IJS17_S1K_EEENS5_IJS1K_SB_EEEEEEENS4_39AutoVectorizingCopyWithAssumedAlignmentILi128EEENS4_14SM90_TMA_STOREES21_S23_S23_EEEvvEEEEvNT_6ParamsE)
        /*0038*/ 	.word	0x00000000


	//----- nvinfo : EIATTR_MIN_STACK_SIZE
	.align		4
.L_27:
        /*003c*/ 	.byte	0x04, 0x12
        /*003e*/ 	.short	(.L_29 - .L_28)
	.align		4
.L_28:
        /*0040*/ 	.word	index@(_ZN7cutlass13device_kernelINS_4gemm6kernel13GemmUniversalIN4cute5tupleIJiiiiEEENS1_10collective13CollectiveMmaINS1_35MainloopSm100TmaUmmaWarpSpecializedILi4ELi2ELi4ENS5_IJNS4_1CILi1EEESB_SB_EEEEENS5_IJNSA_ILi128EEESE_SE_EEENS_12float_e5m2_tENS5_IJlSB_lEEESG_SH_NS4_8TiledMMAINS4_8MMA_AtomIJNS4_10MMA_TraitsINS4_19SM100_MMA_F8F6F4_SSEJSG_SG_fSE_SE_NS4_17integral_constantINS4_4UMMA5MajorELSO_0EEESP_NSM_INSN_7ScaleInELSQ_0EEESR_EEEEEENS4_6LayoutISC_NS5_IJNSA_ILi0EEESV_SV_EEEEENS5_IJNS4_10UnderscoreESY_SY_EEEEENS4_13SM90_TMA_LOADENS4_14ComposedLayoutINS4_7SwizzleILi3ELi4ELi3EEENS4_18smem_ptr_flag_bitsILi8EEENSU_INS5_IJNSA_ILi8EEESE_EEENS5_IJSE_SB_EEEEEEEvNS4_8identityES11_S1B_vS1C_EENS_8epilogue10collective18CollectiveEpilogueINS1E_23Sm100TmaWarpSpecializedILi2ELi2ELi64ELb0ELb0EEEJSF_NS5_IJNSU_ISE_SB_EENSU_INSA_ILi64EEESB_EEEEESG_SH_SG_SH_NS1E_6fusion15FusionCallbacksIS1I_NS1N_17LinearCombinationISG_fSG_fLNS_15FloatRoundStyleE2EEESF_S1M_JEEENS4_5SM1004TMEM4LOAD26SM100_TMEM_LOAD_32dp32b64xES11_NS12_INS13_ILi2ELi4ELi3EEES16_NSU_INS5_IJS17_S1K_EEENS5_IJS1K_SB_EEEEEEENS4_39AutoVectorizingCopyWithAssumedAlignmentILi128EEENS4_14SM90_TMA_STOREES21_S23_S23_EEEvvEEEEvNT_6ParamsE)
        /*0044*/ 	.word	0x00000000
.L_29:


//--------------------- .nv.compat                --------------------------
	.section	.nv.compat,"",@"SHT_CUDA_COMPAT_INFO"
	.align	4
        /*0000*/ 	.byte	0x02, 0x09, 0x01, 0x00, 0x02, 0x02, 0x02, 0x00, 0x02, 0x05, 0x05, 0x00, 0x03, 0x07, 0x01, 0x01
        /*0010*/ 	.byte	0x02, 0x03, 0x01, 0x00, 0x02, 0x06, 0x01, 0x00, 0x04, 0x0b, 0x08, 0x00, 0x09, 0x00, 0x00, 0x00
        /*0020*/ 	.byte	0x00, 0x00, 0x00, 0x00


//--------------------- .nv.info._ZN7cutlass13device_kernelINS_4gemm6kernel13GemmUniversalIN4cute5tupleIJiiiiEEENS1_10collective13CollectiveMmaINS1_35MainloopSm100TmaUmmaWarpSpecializedILi4ELi2ELi4ENS5_IJNS4_1CILi1EEESB_SB_EEEEENS5_IJNSA_ILi128EEESE_SE_EEENS_12float_e5m2_tENS5_IJlSB_lEEESG_SH_NS4_8TiledMMAINS4_8MMA_AtomIJNS4_10MMA_TraitsINS4_19SM100_MMA_F8F6F4_SSEJSG_SG_fSE_SE_NS4_17integral_constantINS4_4UMMA5MajorELSO_0EEESP_NSM_INSN_7ScaleInELSQ_0EEESR_EEEEEENS4_6LayoutISC_NS5_IJNSA_ILi0EEESV_SV_EEEEENS5_IJNS4_10UnderscoreESY_SY_EEEEENS4_13SM90_TMA_LOADENS4_14ComposedLayoutINS4_7SwizzleILi3ELi4ELi3EEENS4_18smem_ptr_flag_bitsILi8EEENSU_INS5_IJNSA_ILi8EEESE_EEENS5_IJSE_SB_EEEEEEEvNS4_8identityES11_S1B_vS1C_EENS_8epilogue10collective18CollectiveEpilogueINS1E_23Sm100TmaWarpSpecializedILi2ELi2ELi64ELb0ELb0EEEJSF_NS5_IJNSU_ISE_SB_EENSU_INSA_ILi64EEESB_EEEEESG_SH_SG_SH_NS1E_6fusion15FusionCallbacksIS1I_NS1N_17LinearCombinationISG_fSG_fLNS_15FloatRoundStyleE2EEESF_S1M_JEEENS4_5SM1004TMEM4LOAD26SM100_TMEM_LOAD_32dp32b64xES11_NS12_INS13_ILi2ELi4ELi3EEES16_NSU_INS5_IJS17_S1K_EEENS5_IJS1K_SB_EEEEEEENS4_39AutoVectorizingCopyWithAssumedAlignmentILi128EEENS4_14SM90_TMA_STOREES21_S23_S23_EEEvvEEEEvNT_6ParamsE --------------------------
	.section	.nv.info._ZN7cutlass13device_kernelINS_4gemm6kernel13GemmUniversalIN4cute5tupleIJiiiiEEENS1_10collective13CollectiveMmaINS1_35MainloopSm100TmaUmmaWarpSpecializedILi4ELi2ELi4ENS5_IJNS4_1CILi1EEESB_SB_EEEEENS5_IJNSA_ILi128EEESE_SE_EEENS_12float_e5m2_tENS5_IJlSB_lEEESG_SH_NS4_8TiledMMAINS4_8MMA_AtomIJNS4_10MMA_TraitsINS4_19SM100_MMA_F8F6F4_SSEJSG_SG_fSE_SE_NS4_17integral_constantINS4_4UMMA5MajorELSO_0EEESP_NSM_INSN_7ScaleInELSQ_0EEESR_EEEEEENS4_6LayoutISC_NS5_IJNSA_ILi0EEESV_SV_EEEEENS5_IJNS4_10UnderscoreESY_SY_EEEEENS4_13SM90_TMA_LOADENS4_14ComposedLayoutINS4_7SwizzleILi3ELi4ELi3EEENS4_18smem_ptr_flag_bitsILi8EEENSU_INS5_IJNSA_ILi8EEESE_EEENS5_IJSE_SB_EEEEEEEvNS4_8identityES11_S1B_vS1C_EENS_8epilogue10collective18CollectiveEpilogueINS1E_23Sm100TmaWarpSpecializedILi2ELi2ELi64ELb0ELb0EEEJSF_NS5_IJNSU_ISE_SB_EENSU_INSA_ILi64EEESB_EEEEESG_SH_SG_SH_NS1E_6fusion15FusionCallbacksIS1I_NS1N_17LinearCombinationISG_fSG_fLNS_15FloatRoundStyleE2EEESF_S1M_JEEENS4_5SM1004TMEM4LOAD26SM100_TMEM_LOAD_32dp32b64xES11_NS12_INS13_ILi2ELi4ELi3EEES16_NSU_INS5_IJS17_S1K_EEENS5_IJS1K_SB_EEEEEEENS4_39AutoVectorizingCopyWithAssumedAlignmentILi128EEENS4_14SM90_TMA_STOREES21_S23_S23_EEEvvEEEEvNT_6ParamsE,"",@"SHT_CUDA_INFO"
	.sectionflags	@""
	.align	4


	//----- nvinfo : EIATTR_CUDA_API_VERSION
	.align		4
        /*0000*/ 	.byte	0x04, 0x37
        /*0002*/ 	.short	(.L_31 - .L_30)
.L_30:
        /*0004*/ 	.word	0x00000082


	//----- nvinfo : EIATTR_KPARAM_INFO
	.align		4
.L_31:
        /*0008*/ 	.byte	0x04, 0x17
        /*000a*/ 	.short	(.L_33 - .L_32)
.L_32:
        /*000c*/ 	.word	0x00000000
        /*0010*/ 	.short	0x0000
        /*0012*/ 	.short	0x0000
        /*0014*/ 	.byte	0x00, 0xf0, 0x01, 0x20


	//----- nvinfo : EIATTR_AT_ENTRY_FRAGMENTS
	.align		4
.L_33:
        /*0018*/ 	.byte	0x04, 0x4f
        /*001a*/ 	.short	(.L_35 - .L_34)


	//   ....[0]....
.L_34:
        /*001c*/ 	.word	0x00000006


	//----- nvinfo : EIATTR_RESERVED_SMEM_USED
	.align		4
.L_35:
        /*0020*/ 	.byte	0x01, 0x41
	.zero		2


	//----- nvinfo : EIATTR_SPARSE_MMA_MASK
	.align		4
        /*0024*/ 	.byte	0x03, 0x50
        /*0026*/ 	.short	0x0000


	//----- nvinfo : EIATTR_TCGEN05_1CTA_USED
	.align		4
        /*0028*/ 	.byte	0x01, 0x51
	.zero		2


	//----- nvinfo : EIATTR_MAXREG_COUNT
	.align		4
        /*002c*/ 	.byte	0x03, 0x1b
        /*002e*/ 	.short	0x00ff


	//----- nvinfo : EIATTR_NUM_BARRIERS
	.align		4
        /*0030*/ 	.byte	0x02, 0x4c
        /*0032*/ 	.byte	0x07
	.zero		1


	//----- nvinfo : EIATTR_EXTERNS
	.align		4
        /*0034*/ 	.byte	0x04, 0x0f
        /*0036*/ 	.short	(.L_37 - .L_36)


	//   ....[0]....
	.align		4
.L_36:
        /*0038*/ 	.word	index@(__assertfail)


	//----- nvinfo : EIATTR_MERCURY_ISA_VERSION
	.align		4
.L_37:
        /*003c*/ 	.byte	0x03, 0x5f
        /*003e*/ 	.short	0x0101


	//----- nvinfo : EIATTR_INT_WARP_WIDE_INSTR_OFFSETS
	.align		4
        /*0040*/ 	.byte	0x04, 0x31
        /*0042*/ 	.short	(.L_39 - .L_38)


	//   ....[0]....
.L_38:
        /*0044*/ 	.word	0x00001d80


	//   ....[1]....
        /*0048*/ 	.word	0x000037d0


	//   ....[2]....
        /*004c*/ 	.word	0x000037f0


	//   ....[3]....
        /*0050*/ 	.word	0x00003820


	//   ....[4]....
        /*0054*/ 	.word	0x00004150


	//   ....[5]....
        /*0058*/ 	.word	0x000041c0


	//   ....[6]....
        /*005c*/ 	.word	0x000043a0


	//   ....[7]....
        /*0060*/ 	.word	0x00004500


	//----- nvinfo : EIATTR_COOP_GROUP_MASK_REGIDS
	.align		4
.L_39:
        /*0064*/ 	.byte	0x04, 0x29
        /*0066*/ 	.short	(.L_41 - .L_40)


	//   ....[0]....
.L_40:
        /*0068*/ 	.word	0xffffffff


	//   ....[1]....
        /*006c*/ 	.word	0xffffffff


	//   ....[2]....
        /*0070*/ 	.word	0xffffffff


	//   ....[3]....
        /*0074*/ 	.word	0xffffffff


	//   ....[4]....
        /*0078*/ 	.word	0xffffffff


	//   ....[5]....
        /*007c*/ 	.word	0xffffffff


	//   ....[6]....
        /*0080*/ 	.word	0xffffffff


	//   ....[7]....
        /*0084*/ 	.word	0xffffffff


	//   ....[8]....
        /*0088*/ 	.word	0xffffffff


	//   ....[9]....
        /*008c*/ 	.word	0xffffffff


	//   ....[10]....
        /*0090*/ 	.word	0xffffffff


	//   ....[11]....
        /*0094*/ 	.word	0xffffffff


	//   ....[12]....
        /*0098*/ 	.word	0xffffffff


	//----- nvinfo : EIATTR_COOP_GROUP_INSTR_OFFSETS
	.align		4
.L_41:
        /*009c*/ 	.byte	0x04, 0x28
        /*009e*/ 	.short	(.L_43 - .L_42)


	//   ....[0]....
.L_42:
        /*00a0*/ 	.word	0x00000090


	//   ....[1]....
        /*00a4*/ 	.word	0x000004d0


	//   ....[2]....
        /*00a8*/ 	.word	0x00000640


	//   ....[3]....
        /*00ac*/ 	.word	0x000007a0


	//   ....[4]....
        /*00b0*/ 	.word	0x000008a0


	//   ....[5]....
        /*00b4*/ 	.word	0x00000a10


	//   ....[6]....
        /*00b8*/ 	.word	0x00000bb0


	//   ....[7]....
        /*00bc*/ 	.word	0x00001c60


	//   ....[8]....
        /*00c0*/ 	.word	0x00002a40


	//   ....[9]....
        /*00c4*/ 	.word	0x00002c50


	//   ....[10]....
        /*00c8*/ 	.word	0x00002c80


	//   ....[11]....
        /*00cc*/ 	.word	0x000036b0


	//   ....[12]....
        /*00d0*/ 	.word	0x000038e0


	//----- nvinfo : EIATTR_VRC_CTA_INIT_COUNT
	.align		4
.L_43:
        /*00d4*/ 	.byte	0x02, 0x4a
        /*00d6*/ 	.byte	0x80
	.zero		1


	//----- nvinfo : EIATTR_SYSCALL_OFFSETS
	.align		4
        /*00d8*/ 	.byte	0x04, 0x46
        /*00da*/ 	.short	(.L_45 - .L_44)


	//   ....[0]....
.L_44:
        /*00dc*/ 	.word	0x00004f30


	//   ....[1]....
        /*00e0*/ 	.word	0x00005070


	//   ....[2]....
        /*00e4*/ 	.word	0x000058d0


	//   ....[3]....
        /*00e8*/ 	.word	0x00006ee0


	//----- nvinfo : EIATTR_MBARRIER_INSTR_OFFSETS
	.align		4
.L_45:
        /*00ec*/ 	.byte	0x04, 0x39
        /*00ee*/ 	.short	(.L_47 - .L_46)


	//   ....[0]....
.L_46:
        /*00f0*/ 	.word	0x000005b0
        /*00f4*/ 	.word	0x000000ff
        /*00f8*/ 	.word	0x00000000
        /*00fc*/ 	.short	0x0100
        /*00fe*/ 	.byte	0x05
	.zero		1


	//   ....[1]....
        /*0100*/ 	.word	0x000005c0
        /*0104*/ 	.word	0x000000ff
        /*0108*/ 	.word	0x00000020
        /*010c*/ 	.short	0x0100
        /*010e*/ 	.byte	0x05
	.zero		1


	//   ....[2]....
        /*0110*/ 	.word	0x000005d0
        /*0114*/ 	.word	0x000000ff
        /*0118*/ 	.word	0x00000008
        /*011c*/ 	.short	0x0100
        /*011e*/ 	.byte	0x05
	.zero		1


	//   ....[3]....
        /*0120*/ 	.word	0x000005e0
        /*0124*/ 	.word	0x000000ff
        /*0128*/ 	.word	0x00000028
        /*012c*/ 	.short	0x0100
        /*012e*/ 	.byte	0x05
	.zero		1


	//   ....[4]....
        /*0130*/ 	.word	0x000005f0
        /*0134*/ 	.word	0x000000ff
        /*0138*/ 	.word	0x00000010
        /*013c*/ 	.short	0x0100
        /*013e*/ 	.byte	0x05
	.zero		1


	//   ....[5]....
        /*0140*/ 	.word	0x00000600
        /*0144*/ 	.word	0x000000ff
        /*0148*/ 	.word	0x00000030
        /*014c*/ 	.short	0x0100
        /*014e*/ 	.byte	0x05
	.zero		1


	//   ....[6]....
        /*0150*/ 	.word	0x00000610
        /*0154*/ 	.word	0x000000ff
        /*0158*/ 	.word	0x00000018
        /*015c*/ 	.short	0x0100
        /*015e*/ 	.byte	0x05
	.zero		1


	//   ....[7]....
        /*0160*/ 	.word	0x00000620
        /*0164*/ 	.word	0x000000ff
        /*0168*/ 	.word	0x00000038
        /*016c*/ 	.short	0x0100
        /*016e*/ 	.byte	0x05
	.zero		1


	//   ....[8]....
        /*0170*/ 	.word	0x00000750
        /*0174*/ 	.word	0x000000ff
        /*0178*/ 	.word	0x00000040
        /*017c*/ 	.short	0x0100
        /*017e*/ 	.byte	0x07
	.zero		1


	//   ....[9]....
        /*0180*/ 	.word	0x00000760
        /*0184*/ 	.word	0x000000ff
        /*0188*/ 	.word	0x00000050
        /*018c*/ 	.short	0x0100
        /*018e*/ 	.byte	0x07
	.zero		1


	//   ....[10]....
        /*0190*/ 	.word	0x00000770
        /*0194*/ 	.word	0x000000ff
        /*0198*/ 	.word	0x00000048
        /*019c*/ 	.short	0x0100
        /*019e*/ 	.byte	0x07
	.zero		1


	//   ....[11]....
        /*01a0*/ 	.word	0x00000780
        /*01a4*/ 	.word	0x000000ff
        /*01a8*/ 	.word	0x00000058
        /*01ac*/ 	.short	0x0100
        /*01ae*/ 	.byte	0x07
	.zero		1


	//   ....[12]....
        /*01b0*/ 	.word	0x00000870
        /*01b4*/ 	.word	0x000000ff
        /*01b8*/ 	.word	0x00000060
        /*01bc*/ 	.short	0x0100
        /*01be*/ 	.byte	0x05
	.zero		1


	//   ....[13]....
        /*01c0*/ 	.word	0x00000880
        /*01c4*/ 	.word	0x000000ff
        /*01c8*/ 	.word	0x00000068
        /*01cc*/ 	.short	0x0100
        /*01ce*/ 	.byte	0x05
	.zero		1


	//   ....[14]....
        /*01d0*/ 	.word	0x000009c0
        /*01d4*/ 	.word	0x000000ff
        /*01d8*/ 	.word	0x00000070
        /*01dc*/ 	.short	0x0100
        /*01de*/ 	.byte	0x05
	.zero		1


	//   ....[15]....
        /*01e0*/ 	.word	0x000009d0
        /*01e4*/ 	.word	0x000000ff
        /*01e8*/ 	.word	0x00000080
        /*01ec*/ 	.short	0x0100
        /*01ee*/ 	.byte	0x05
	.zero		1


	//   ....[16]....
        /*01f0*/ 	.word	0x000009e0
        /*01f4*/ 	.word	0x000000ff
        /*01f8*/ 	.word	0x00000078
        /*01fc*/ 	.short	0x0100
        /*01fe*/ 	.byte	0x05
	.zero		1


	//   ....[17]....
        /*0200*/ 	.word	0x000009f0
        /*0204*/ 	.word	0x000000ff
        /*0208*/ 	.word	0x00000088
        /*020c*/ 	.short	0x0100
        /*020e*/ 	.byte	0x05
	.zero		1


	//   ....[18]....
        /*0210*/ 	.word	0x00000b20
        /*0214*/ 	.word	0x000000ff
        /*0218*/ 	.word	0x00000090
        /*021c*/ 	.short	0x0100
        /*021e*/ 	.byte	0x07
	.zero		1


	//   ....[19]....
        /*0220*/ 	.word	0x00000b30
        /*0224*/ 	.word	0x000000ff
        /*0228*/ 	.word	0x000000b0
        /*022c*/ 	.short	0x0100
        /*022e*/ 	.byte	0x07
	.zero		1


	//   ....[20]....
        /*0230*/ 	.word	0x00000b40
        /*0234*/ 	.word	0x000000ff
        /*0238*/ 	.word	0x00000098
        /*023c*/ 	.short	0x0100
        /*023e*/ 	.byte	0x07
	.zero		1


	//   ....[21]....
        /*0240*/ 	.word	0x00000b50
        /*0244*/ 	.word	0x000000ff
        /*0248*/ 	.word	0x000000b8
        /*024c*/ 	.short	0x0100
        /*024e*/ 	.byte	0x07
	.zero		1


	//   ....[22]....
        /*0250*/ 	.word	0x00000b60
        /*0254*/ 	.word	0x000000ff
        /*0258*/ 	.word	0x000000a0
        /*025c*/ 	.short	0x0100
        /*025e*/ 	.byte	0x07
	.zero		1


	//   ....[23]....
        /*0260*/ 	.word	0x00000b70
        /*0264*/ 	.word	0x000000ff
        /*0268*/ 	.word	0x000000c0
        /*026c*/ 	.short	0x0100
        /*026e*/ 	.byte	0x07
	.zero		1


	//   ....[24]....
        /*0270*/ 	.word	0x00000b80
        /*0274*/ 	.word	0x000000ff
        /*0278*/ 	.word	0x000000a8
        /*027c*/ 	.short	0x0100
        /*027e*/ 	.byte	0x07
	.zero		1


	//   ....[25]....
        /*0280*/ 	.word	0x00000b90
        /*0284*/ 	.word	0x000000ff
        /*0288*/ 	.word	0x000000c8
        /*028c*/ 	.short	0x0100
        /*028e*/ 	.byte	0x07
	.zero		1


	//   ....[26]....
        /*0290*/ 	.word	0x00000c80
        /*0294*/ 	.word	0x000000ff
        /*0298*/ 	.word	0x000000d0
        /*029c*/ 	.short	0x0100
        /*029e*/ 	.byte	0x05
	.zero		1


	//   ....[27]....
        /*02a0*/ 	.word	0x00000c90
        /*02a4*/ 	.word	0x000000ff
        /*02a8*/ 	.word	0x000000e0
        /*02ac*/ 	.short	0x0100
        /*02ae*/ 	.byte	0x05
	.zero		1


	//   ....[28]....
        /*02b0*/ 	.word	0x00000ca0
        /*02b4*/ 	.word	0x000000ff
        /*02b8*/ 	.word	0x000000d8
        /*02bc*/ 	.short	0x0100
        /*02be*/ 	.byte	0x05
	.zero		1


	//   ....[29]....
        /*02c0*/ 	.word	0x00000cb0
        /*02c4*/ 	.word	0x000000ff
        /*02c8*/ 	.word	0x000000e8
        /*02cc*/ 	.short	0x0100
        /*02ce*/ 	.byte	0x05
	.zero		1


	//   ....[30]....
        /*02d0*/ 	.word	0x00001580
        /*02d4*/ 	.word	0x00000003
        /*02d8*/ 	.word	0x000000e0
        /*02dc*/ 	.short	0x010a
        /*02de*/ 	.byte	0xff
	.zero		1


	//   ....[31]....
        /*02e0*/ 	.word	0x000015b0
        /*02e4*/ 	.word	0x00000003
        /*02e8*/ 	.word	0x000000d0
        /*02ec*/ 	.short	0x0101
        /*02ee*/ 	.byte	0xff
	.zero		1


	//   ....[32]....
        /*02f0*/ 	.word	0x00001680
        /*02f4*/ 	.word	0x000000ff
        /*02f8*/ 	.word	0x00000020
        /*02fc*/ 	.short	0x010a
        /*02fe*/ 	.byte	0x08
	.zero		1


	//   ....[33]....
        /*0300*/ 	.word	0x00001720
        /*0304*/ 	.word	0x000000ff
        /*0308*/ 	.word	0x00000020
        /*030c*/ 	.short	0x010a
        /*030e*/ 	.byte	0x21
	.zero		1


	//   ....[34]....
        /*0310*/ 	.word	0x00001880
        /*0314*/ 	.word	0x000000ff
        /*0318*/ 	.word	0x00000020
        /*031c*/ 	.short	0x010a
        /*031e*/ 	.byte	0x08
	.zero		1


	//   ....[35]....
        /*0320*/ 	.word	0x00001970
        /*0324*/ 	.word	0x000000ff
        /*0328*/ 	.word	0x00000068
        /*032c*/ 	.short	0x0101
        /*032e*/ 	.byte	0x04
	.zero		1


	//   ....[36]....
        /*0330*/ 	.word	0x00001990
        /*0334*/ 	.word	0x000000ff
        /*0338*/ 	.word	0x00000020
        /*033c*/ 	.short	0x010a
        /*033e*/ 	.byte	0x08
	.zero		1


	//   ....[37]....
        /*0340*/ 	.word	0x00001a10
        /*0344*/ 	.word	0x000000ff
        /*0348*/ 	.word	0x00000020
        /*034c*/ 	.short	0x010a
        /*034e*/ 	.byte	0x11
	.zero		1


	//   ....[38]....
        /*0350*/ 	.word	0x00001b70
        /*0354*/ 	.word	0x000000ff
        /*0358*/ 	.word	0x00000020
        /*035c*/ 	.short	0x010a
        /*035e*/ 	.byte	0x08
	.zero		1


	//   ....[39]....
        /*0360*/ 	.word	0x00001c90
        /*0364*/ 	.word	0x00000002
        /*0368*/ 	.word	0x00000070
        /*036c*/ 	.short	0x010a
        /*036e*/ 	.byte	0xff
	.zero		1


	//   ....[40]....
        /*0370*/ 	.word	0x00001d50
        /*0374*/ 	.word	0x00000002
        /*0378*/ 	.word	0x00000000
        /*037c*/ 	.short	0x0101
        /*037e*/ 	.byte	0xff
	.zero		1


	//   ....[41]....
        /*0380*/ 	.word	0x000022b0
        /*0384*/ 	.word	0x000000ff
        /*0388*/ 	.word	0x00000000
        /*038c*/ 	.short	0x010a
        /*038e*/ 	.byte	0x05
	.zero		1


	//   ....[42]....
        /*0390*/ 	.word	0x00002340
        /*0394*/ 	.word	0x000000ff
        /*0398*/ 	.word	0x00000000
        /*039c*/ 	.short	0x010a
        /*039e*/ 	.byte	0x05
	.zero		1


	//   ....[43]....
        /*03a0*/ 	.word	0x000023d0
        /*03a4*/ 	.word	0x000000ff
        /*03a8*/ 	.word	0x00000000
        /*03ac*/ 	.short	0x010a
        /*03ae*/ 	.byte	0x05
	.zero		1


	//   ....[44]....
        /*03b0*/ 	.word	0x00002470
        /*03b4*/ 	.word	0x00000000
        /*03b8*/ 	.word	0x00000000
        /*03bc*/ 	.short	0x010a
        /*03be*/ 	.byte	0xff
	.zero		1


	//   ....[45]....
        /*03c0*/ 	.word	0x00002590
        /*03c4*/ 	.word	0x00000000
        /*03c8*/ 	.word	0x000000d0
        /*03cc*/ 	.short	0x010a
        /*03ce*/ 	.byte	0xff
	.zero		1


	//   ....[46]....
        /*03d0*/ 	.word	0x000025f0
        /*03d4*/ 	.word	0x00000004
        /*03d8*/ 	.word	0x00000000
        /*03dc*/ 	.short	0x0101
        /*03de*/ 	.byte	0xff
	.zero		1


	//   ....[47]....
        /*03e0*/ 	.word	0x00002610
        /*03e4*/ 	.word	0x000000ff
        /*03e8*/ 	.word	0x00000080
        /*03ec*/ 	.short	0x010a
        /*03ee*/ 	.byte	0x05
	.zero		1


	//   ....[48]....
        /*03f0*/ 	.word	0x00002730
        /*03f4*/ 	.word	0x00000000
        /*03f8*/ 	.word	0x00000070
        /*03fc*/ 	.short	0x010a
        /*03fe*/ 	.byte	0xff
	.zero		1


	//   ....[49]....
        /*0400*/ 	.word	0x00002840
        /*0404*/ 	.word	0x00000000
        /*0408*/ 	.word	0x00000000
        /*040c*/ 	.short	0x0101
        /*040e*/ 	.byte	0xff
	.zero		1


	//   ....[50]....
        /*0410*/ 	.word	0x000028d0
        /*0414*/ 	.word	0x000000ff
        /*0418*/ 	.word	0x00000080
        /*041c*/ 	.short	0x0106
        /*041e*/ 	.byte	0x05
	.zero		1


	//   ....[51]....
        /*0420*/ 	.word	0x000028f0
        /*0424*/ 	.word	0x000000ff
        /*0428*/ 	.word	0x00000080
        /*042c*/ 	.short	0x010a
        /*042e*/ 	.byte	0x05
	.zero		1


	//   ....[52]....
        /*0430*/ 	.word	0x00002980
        /*0434*/ 	.word	0x000000ff
        /*0438*/ 	.word	0x00000080
        /*043c*/ 	.short	0x0106
        /*043e*/ 	.byte	0x04
	.zero		1


	//   ....[53]....
        /*0440*/ 	.word	0x000029c0
        /*0444*/ 	.word	0x00000000
        /*0448*/ 	.word	0x00000080
        /*044c*/ 	.short	0x010a
        /*044e*/ 	.byte	0xff
	.zero		1


	//   ....[54]....
        /*0450*/ 	.word	0x00002f00
        /*0454*/ 	.word	0x00000000
        /*0458*/ 	.word	0x00000070
        /*045c*/ 	.short	0x010a
        /*045e*/ 	.byte	0xff
	.zero		1


	//   ....[55]....
        /*0460*/ 	.word	0x00003010
        /*0464*/ 	.word	0x00000003
        /*0468*/ 	.word	0x00000000
        /*046c*/ 	.short	0x0101
        /*046e*/ 	.byte	0xff
	.zero		1


	//   ....[56]....
        /*0470*/ 	.word	0x00003020
        /*0474*/ 	.word	0x000000ff
        /*0478*/ 	.word	0x00000000
        /*047c*/ 	.short	0x010a
        /*047e*/ 	.byte	0x06
	.zero		1


	//   ....[57]....
        /*0480*/ 	.word	0x00003040
        /*0484*/ 	.word	0x000000ff
        /*0488*/ 	.word	0x000000b0
        /*048c*/ 	.short	0x010a
        /*048e*/ 	.byte	0x07
	.zero		1


	//   ....[58]....
        /*0490*/ 	.word	0x00003110
        /*0494*/ 	.word	0x000000ff
        /*0498*/ 	.word	0x00000000
        /*049c*/ 	.short	0x010a
        /*049e*/ 	.byte	0x06
	.zero		1


	//   ....[59]....
        /*04a0*/ 	.word	0x00003240
        /*04a4*/ 	.word	0x000000ff
        /*04a8*/ 	.word	0x00000000
        /*04ac*/ 	.short	0x010a
        /*04ae*/ 	.byte	0x1a
	.zero		1


	//   ....[60]....
        /*04b0*/ 	.word	0x000034e0
        /*04b4*/ 	.word	0x000000ff
        /*04b8*/ 	.word	0x00000000
        /*04bc*/ 	.short	0x010a
        /*04be*/ 	.byte	0x06
	.zero		1


	//   ....[61]....
        /*04c0*/ 	.word	0x00003570
        /*04c4*/ 	.word	0x000000ff
        /*04c8*/ 	.word	0x00000000
        /*04cc*/ 	.short	0x010a
        /*04ce*/ 	.byte	0x06
	.zero		1


	//   ....[62]....
        /*04d0*/ 	.word	0x00003600
        /*04d4*/ 	.word	0x000000ff
        /*04d8*/ 	.word	0x00000000
        /*04dc*/ 	.short	0x010a
        /*04de*/ 	.byte	0x06
	.zero		1


	//   ....[63]....
        /*04e0*/ 	.word	0x00003690
        /*04e4*/ 	.word	0x000000ff
        /*04e8*/ 	.word	0x00000000
        /*04ec*/ 	.short	0x010a
        /*04ee*/ 	.byte	0x07
	.zero		1


	//   ....[64]....
        /*04f0*/ 	.word	0x00003af0
        /*04f4*/ 	.word	0x00000000
        /*04f8*/ 	.word	0x00000070
        /*04fc*/ 	.short	0x010a
        /*04fe*/ 	.byte	0xff
	.zero		1


	//   ....[65]....
        /*0500*/ 	.word	0x00003bb0
        /*0504*/ 	.word	0x00000000
        /*0508*/ 	.word	0x00000000
        /*050c*/ 	.short	0x0101
        /*050e*/ 	.byte	0xff
	.zero		1


	//   ....[66]....
        /*0510*/ 	.word	0x00003ed0
        /*0514*/ 	.word	0x000000ff
        /*0518*/ 	.word	0x00000068
        /*051c*/ 	.short	0x010a
        /*051e*/ 	.byte	0x07
	.zero		1


	//   ....[67]....
        /*0520*/ 	.word	0x000040c0
        /*0524*/ 	.word	0x000000ff
        /*0528*/ 	.word	0x00000050
        /*052c*/ 	.short	0x010a
        /*052e*/ 	.byte	0x07
	.zero		1


	//   ....[68]....
        /*0530*/ 	.word	0x00004290
        /*0534*/ 	.word	0x000000ff
        /*0538*/ 	.word	0x00000040
        /*053c*/ 	.short	0x010b
        /*053e*/ 	.byte	0x07
	.zero		1


	//   ....[69]....
        /*0540*/ 	.word	0x00004300
        /*0544*/ 	.word	0x000000ff
        /*0548*/ 	.word	0x00000000
        /*054c*/ 	.short	0x0101
        /*054e*/ 	.byte	0x08
	.zero		1


	//   ....[70]....
        /*0550*/ 	.word	0x00004330
        /*0554*/ 	.word	0x000000ff
        /*0558*/ 	.word	0x00000058
        /*055c*/ 	.short	0x010a
        /*055e*/ 	.byte	0x07
	.zero		1


	//   ....[71]....
        /*0560*/ 	.word	0x00004540
        /*0564*/ 	.word	0x000000ff
        /*0568*/ 	.word	0x00000048
        /*056c*/ 	.short	0x010b
        /*056e*/ 	.byte	0x07
	.zero		1


	//   ....[72]....
        /*0570*/ 	.word	0x00004560
        /*0574*/ 	.word	0x000000ff
        /*0578*/ 	.word	0x00000000
        /*057c*/ 	.short	0x0101
        /*057e*/ 	.byte	0x0d
	.zero		1


	//   ....[73]....
        /*0580*/ 	.word	0x00004590
        /*0584*/ 	.word	0x000000ff
        /*0588*/ 	.word	0x00000050
        /*058c*/ 	.short	0x010a
        /*058e*/ 	.byte	0x07
	.zero		1


	//   ....[74]....
        /*0590*/ 	.word	0x000045d0
        /*0594*/ 	.word	0x00000000
        /*0598*/ 	.word	0x00000058
        /*059c*/ 	.short	0x010a
        /*059e*/ 	.byte	0xff
	.zero		1


	//   ....[75]....
        /*05a0*/ 	.word	0x00004900
        /*05a4*/ 	.word	0x00000000
        /*05a8*/ 	.word	0x00000070
        /*05ac*/ 	.short	0x010a
        /*05ae*/ 	.byte	0xff
	.zero		1


	//   ....[76]....
        /*05b0*/ 	.word	0x00004a10
        /*05b4*/ 	.word	0x00000000
        /*05b8*/ 	.word	0x00000000
        /*05bc*/ 	.short	0x0101
        /*05be*/ 	.byte	0xff
	.zero		1


	//   ....[77]....
        /*05c0*/ 	.word	0x00005470
        /*05c4*/ 	.word	0x00000003
        /*05c8*/ 	.word	0x00000040
        /*05cc*/ 	.short	0x010a
        /*05ce*/ 	.byte	0xff
	.zero		1


	//   ....[78]....
        /*05d0*/ 	.word	0x000054b0
        /*05d4*/ 	.word	0x000000cf
        /*05d8*/ 	.word	0x00000090
        /*05dc*/ 	.short	0x010a
        /*05de*/ 	.byte	0xff
	.zero		1


	//   ....[79]....
        /*05e0*/ 	.word	0x000055e0
        /*05e4*/ 	.word	0x00000003
        /*05e8*/ 	.word	0x00000040
        /*05ec*/ 	.short	0x010a
        /*05ee*/ 	.byte	0xff
	.zero		1


	//   ....[80]....
        /*05f0*/ 	.word	0x00005740
        /*05f4*/ 	.word	0x00000000
        /*05f8*/ 	.word	0x00000000
        /*05fc*/ 	.short	0x0101
        /*05fe*/ 	.byte	0xff
	.zero		1


	//   ....[81]....
        /*0600*/ 	.word	0x000057a0
        /*0604*/ 	.word	0x000000cf
        /*0608*/ 	.word	0x00000090
        /*060c*/ 	.short	0x010a
        /*060e*/ 	.byte	0xff
	.zero		1


	//   ....[82]....
        /*0610*/ 	.word	0x00006b50
        /*0614*/ 	.word	0x000000d2
        /*0618*/ 	.word	0x00000040
        /*061c*/ 	.short	0x010a
        /*061e*/ 	.byte	0xff
	.zero		1


	//   ....[83]....
        /*0620*/ 	.word	0x00006c20
        /*0624*/ 	.word	0x000000d2
        /*0628*/ 	.word	0x00000040
        /*062c*/ 	.short	0x010a
        /*062e*/ 	.byte	0xff
	.zero		1


	//   ....[84]....
        /*0630*/ 	.word	0x00006d60
        /*0634*/ 	.word	0x00000003
        /*0638*/ 	.word	0x00000000
        /*063c*/ 	.short	0x0101
        /*063e*/ 	.byte	0xff
	.zero		1


	//   ....[85]....
        /*0640*/ 	.word	0x00007270
        /*0644*/ 	.word	0x000000ff
        /*0648*/ 	.word	0x00000000
        /*064c*/ 	.short	0x0101
        /*064e*/ 	.byte	0x05
	.zero		1


	//   ....[86]....
        /*0650*/ 	.word	0x000081f0
        /*0654*/ 	.word	0x00000003
        /*0658*/ 	.word	0x000000e0
        /*065c*/ 	.short	0x010a
        /*065e*/ 	.byte	0xff
	.zero		1


	//   ....[87]....
        /*0660*/ 	.word	0x00008250
        /*0664*/ 	.word	0x00000002
        /*0668*/ 	.word	0x00000020
        /*066c*/ 	.short	0x010a
        /*066e*/ 	.byte	0xff
	.zero		1


	//   ....[88]....
        /*0670*/ 	.word	0x000082b0
        /*0674*/ 	.word	0x00000002
        /*0678*/ 	.word	0x00000020
        /*067c*/ 	.short	0x010a
        /*067e*/ 	.byte	0xff
	.zero		1


	//   ....[89]....
        /*0680*/ 	.word	0x00008300
        /*0684*/ 	.word	0x00000002
        /*0688*/ 	.word	0x00000070
        /*068c*/ 	.short	0x010a
        /*068e*/ 	.byte	0xff
	.zero		1


	//   ....[90]....
        /*0690*/ 	.word	0x00008360
        /*0694*/ 	.word	0x00000000
        /*0698*/ 	.word	0x00000000
        /*069c*/ 	.short	0x010a
        /*069e*/ 	.byte	0xff
	.zero		1


	//   ....[91]....
        /*06a0*/ 	.word	0x000083c0
        /*06a4*/ 	.word	0x00000000
        /*06a8*/ 	.word	0x00000000
        /*06ac*/ 	.short	0x010a
        /*06ae*/ 	.byte	0xff
	.zero		1


	//   ....[92]....
        /*06b0*/ 	.word	0x00008420
        /*06b4*/ 	.word	0x00000000
        /*06b8*/ 	.word	0x00000000
        /*06bc*/ 	.short	0x010a
        /*06be*/ 	.byte	0xff
	.zero		1


	//   ....[93]....
        /*06c0*/ 	.word	0x00008470
        /*06c4*/ 	.word	0x00000000
        /*06c8*/ 	.word	0x000000d0
        /*06cc*/ 	.short	0x010a
        /*06ce*/ 	.byte	0xff
	.zero		1


	//   ....[94]....
        /*06d0*/ 	.word	0x000084d0
        /*06d4*/ 	.word	0x00000000
        /*06d8*/ 	.word	0x00000080
        /*06dc*/ 	.short	0x010a
        /*06de*/ 	.byte	0xff
	.zero		1


	//   ....[95]....
        /*06e0*/ 	.word	0x00008520
        /*06e4*/ 	.word	0x00000000
        /*06e8*/ 	.word	0x00000070
        /*06ec*/ 	.short	0x010a
        /*06ee*/ 	.byte	0xff
	.zero		1


	//   ....[96]....
        /*06f0*/ 	.word	0x00008580
        /*06f4*/ 	.word	0x00000000
        /*06f8*/ 	.word	0x00000080
        /*06fc*/ 	.short	0x010a
        /*06fe*/ 	.byte	0xff
	.zero		1


	//   ....[97]....
        /*0700*/ 	.word	0x000085d0
        /*0704*/ 	.word	0x00000000
        /*0708*/ 	.word	0x00000070
        /*070c*/ 	.short	0x010a
        /*070e*/ 	.byte	0xff
	.zero		1


	//   ....[98]....
        /*0710*/ 	.word	0x00008630
        /*0714*/ 	.word	0x00000003
        /*0718*/ 	.word	0x000000b0
        /*071c*/ 	.short	0x010a
        /*071e*/ 	.byte	0xff
	.zero		1


	//   ....[99]....
        /*0720*/ 	.word	0x00008690
        /*0724*/ 	.word	0x00000000
        /*0728*/ 	.word	0x00000000
        /*072c*/ 	.short	0x010a
        /*072e*/ 	.byte	0xff
	.zero		1


	//   ....[100]....
        /*0730*/ 	.word	0x000086f0
        /*0734*/ 	.word	0x00000000
        /*0738*/ 	.word	0x00000000
        /*073c*/ 	.short	0x010a
        /*073e*/ 	.byte	0xff
	.zero		1


	//   ....[101]....
        /*0740*/ 	.word	0x00008750
        /*0744*/ 	.word	0x00000000
        /*0748*/ 	.word	0x00000000
        /*074c*/ 	.short	0x010a
        /*074e*/ 	.byte	0xff
	.zero		1


	//   ....[102]....
        /*0750*/ 	.word	0x000087b0
        /*0754*/ 	.word	0x00000000
        /*0758*/ 	.word	0x00000000
        /*075c*/ 	.short	0x010a
        /*075e*/ 	.byte	0xff
	.zero		1


	//   ....[103]....
        /*0760*/ 	.word	0x00008810
        /*0764*/ 	.word	0x00000000
        /*0768*/ 	.word	0x00000000
        /*076c*/ 	.short	0x010a
        /*076e*/ 	.byte	0xff
	.zero		1


	//   ....[104]....
        /*0770*/ 	.word	0x00008860
        /*0774*/ 	.word	0x00000000
        /*0778*/ 	.word	0x00000070
        /*077c*/ 	.short	0x010a
        /*077e*/ 	.byte	0xff
	.zero		1


	//   ....[105]....
        /*0780*/ 	.word	0x000088c0
        /*0784*/ 	.word	0x00000000
        /*0788*/ 	.word	0x00000068
        /*078c*/ 	.short	0x010a
        /*078e*/ 	.byte	0xff
	.zero		1


	//   ....[106]....
        /*0790*/ 	.word	0x00008920
        /*0794*/ 	.word	0x00000003
        /*0798*/ 	.word	0x00000050
        /*079c*/ 	.short	0x010a
        /*079e*/ 	.byte	0xff
	.zero		1


	//   ....[107]....
        /*07a0*/ 	.word	0x00008980
        /*07a4*/ 	.word	0x00000003
        /*07a8*/ 	.word	0x00000058
        /*07ac*/ 	.short	0x010a
        /*07ae*/ 	.byte	0xff
	.zero		1


	//   ....[108]....
        /*07b0*/ 	.word	0x000089e0
        /*07b4*/ 	.word	0x00000000
        /*07b8*/ 	.word	0x00000050
        /*07bc*/ 	.short	0x010a
        /*07be*/ 	.byte	0xff
	.zero		1


	//   ....[109]....
        /*07c0*/ 	.word	0x00008a30
        /*07c4*/ 	.word	0x00000000
        /*07c8*/ 	.word	0x00000070
        /*07cc*/ 	.short	0x010a
        /*07ce*/ 	.byte	0xff
	.zero		1


	//   ....[110]....
        /*07d0*/ 	.word	0x00008a80
        /*07d4*/ 	.word	0x00000003
        /*07d8*/ 	.word	0x00000040
        /*07dc*/ 	.short	0x010a
        /*07de*/ 	.byte	0xff
	.zero		1


	//   ....[111]....
        /*07e0*/ 	.word	0x00008ad0
        /*07e4*/ 	.word	0x000000cf
        /*07e8*/ 	.word	0x00000090
        /*07ec*/ 	.short	0x010a
        /*07ee*/ 	.byte	0xff
	.zero		1


	//   ....[112]....
        /*07f0*/ 	.word	0x00008b20
        /*07f4*/ 	.word	0x000000d2
        /*07f8*/ 	.word	0x00000040
        /*07fc*/ 	.short	0x010a
        /*07fe*/ 	.byte	0xff
	.zero		1


	//----- nvinfo : EIATTR_NUM_MBARRIERS
	.align		4
.L_47:
        /*0800*/ 	.byte	0x03, 0x38
        /*0802*/ 	.short	0x001e


	//----- nvinfo : EIATTR_EXIT_INSTR_OFFSETS
	.align		4
        /*0804*/ 	.byte	0x04, 0x1c
        /*0806*/ 	.short	(.L_49 - .L_48)


	//   ....[0]....
.L_48:
        /*0808*/ 	.word	0x000024a0


	//   ....[1]....
        /*080c*/ 	.word	0x00002990


	//   ....[2]....
        /*0810*/ 	.word	0x000029f0


	//   ....[3]....
        /*0814*/ 	.word	0x000038f0


	//   ....[4]....
        /*0818*/ 	.word	0x00004600


	//   ....[5]....
        /*081c*/ 	.word	0x00004640


	//   ....[6]....
        /*0820*/ 	.word	0x000081e0


	//----- nvinfo : EIATTR_MAX_THREADS
	.align		4
.L_49:
        /*0824*/ 	.byte	0x04, 0x05
        /*0826*/ 	.short	(.L_51 - .L_50)
.L_50:
        /*0828*/ 	.word	0x00000100
        /*082c*/ 	.word	0x00000001
        /*0830*/ 	.word	0x00000001


	//----- nvinfo : EIATTR_CRS_STACK_SIZE
	.align		4
.L_51:
        /*0834*/ 	.byte	0x04, 0x1e
        /*0836*/ 	.short	(.L_53 - .L_52)
.L_52:
        /*0838*/ 	.word	0x00000000


	//----- nvinfo : EIATTR_CBANK_PARAM_SIZE
	.align		4
.L_53:
        /*083c*/ 	.byte	0x03, 0x19
        /*083e*/ 	.short	0x0800


	//----- nvinfo : EIATTR_PARAM_CBANK
	.align		4
        /*0840*/ 	.byte	0x04, 0x0a
        /*0842*/ 	.short	(.L_55 - .L_54)
	.align		4
.L_54:
        /*0844*/ 	.word	index@(.nv.constant0._ZN7cutlass13device_kernelINS_4gemm6kernel13GemmUniversalIN4cute5tupleIJiiiiEEENS1_10collective13CollectiveMmaINS1_35MainloopSm100TmaUmmaWarpSpecializedILi4ELi2ELi4ENS5_IJNS4_1CILi1EEESB_SB_EEEEENS5_IJNSA_ILi128EEESE_SE_EEENS_12float_e5m2_tENS5_IJlSB_lEEESG_SH_NS4_8TiledMMAINS4_8MMA_AtomIJNS4_10MMA_TraitsINS4_19SM100_MMA_F8F6F4_SSEJSG_SG_fSE_SE_NS4_17integral_constantINS4_4UMMA5MajorELSO_0EEESP_NSM_INSN_7ScaleInELSQ_0EEESR_EEEEEENS4_6LayoutISC_NS5_IJNSA_ILi0EEESV_SV_EEEEENS5_IJNS4_10UnderscoreESY_SY_EEEEENS4_13SM90_TMA_LOADENS4_14ComposedLayoutINS4_7SwizzleILi3ELi4ELi3EEENS4_18smem_ptr_flag_bitsILi8EEENSU_INS5_IJNSA_ILi8EEESE_EEENS5_IJSE_SB_EEEEEEEvNS4_8identityES11_S1B_vS1C_EENS_8epilogue10collective18CollectiveEpilogueINS1E_23Sm100TmaWarpSpecializedILi2ELi2ELi64ELb0ELb0EEEJSF_NS5_IJNSU_ISE_SB_EENSU_INSA_ILi64EEESB_EEEEESG_SH_SG_SH_NS1E_6fusion15FusionCallbacksIS1I_NS1N_17LinearCombinationISG_fSG_fLNS_15FloatRoundStyleE2EEESF_S1M_JEEENS4_5SM1004TMEM4LOAD26SM100_TMEM_LOAD_32dp32b64xES11_NS12_INS13_ILi2ELi4ELi3EEES16_NSU_INS5_IJS17_S1K_EEENS5_IJS1K_SB_EEEEEEENS4_39AutoVectorizingCopyWithAssumedAlignmentILi128EEENS4_14SM90_TMA_STOREES21_S23_S23_EEEvvEEEEvNT_6ParamsE)
        /*0848*/ 	.short	0x0380
        /*084a*/ 	.short	0x0800


	//----- nvinfo : EIATTR_SW_WAR
	.align		4
.L_55:
        /*084c*/ 	.byte	0x04, 0x36
        /*084e*/ 	.short	(.L_57 - .L_56)
.L_56:
        /*0850*/ 	.word	0x00000008
.L_57:


//--------------------- .nv.callgraph             --------------------------
	.section	.nv.callgraph,"",@"SHT_CUDA_CALLGRAPH"
	.align	4
	.sectionentsize	8
	.align		4
        /*0000*/ 	.word	0x00000000
	.align		4
        /*0004*/ 	.word	0xffffffff
	.align		4
        /*0008*/ 	.word	index@(_ZN7cutlass13device_kernelINS_4gemm6kernel13GemmUniversalIN4cute5tupleIJiiiiEEENS1_10collective13CollectiveMmaINS1_35MainloopSm100TmaUmmaWarpSpecializedILi4ELi2ELi4ENS5_IJNS4_1CILi1EEESB_SB_EEEEENS5_IJNSA_ILi128EEESE_SE_EEENS_12float_e5m2_tENS5_IJlSB_lEEESG_SH_NS4_8TiledMMAINS4_8MMA_AtomIJNS4_10MMA_TraitsINS4_19SM100_MMA_F8F6F4_SSEJSG_SG_fSE_SE_NS4_17integral_constantINS4_4UMMA5MajorELSO_0EEESP_NSM_INSN_7ScaleInELSQ_0EEESR_EEEEEENS4_6LayoutISC_NS5_IJNSA_ILi0EEESV_SV_EEEEENS5_IJNS4_10UnderscoreESY_SY_EEEEENS4_13SM90_TMA_LOADENS4_14ComposedLayoutINS4_7SwizzleILi3ELi4ELi3EEENS4_18smem_ptr_flag_bitsILi8EEENSU_INS5_IJNSA_ILi8EEESE_EEENS5_IJSE_SB_EEEEEEEvNS4_8identityES11_S1B_vS1C_EENS_8epilogue10collective18CollectiveEpilogueINS1E_23Sm100TmaWarpSpecializedILi2ELi2ELi64ELb0ELb0EEEJSF_NS5_IJNSU_ISE_SB_EENSU_INSA_ILi64EEESB_EEEEESG_SH_SG_SH_NS1E_6fusion15FusionCallbacksIS1I_NS1N_17LinearCombinationISG_fSG_fLNS_15FloatRoundStyleE2EEESF_S1M_JEEENS4_5SM1004TMEM4LOAD26SM100_TMEM_LOAD_32dp32b64xES11_NS12_INS13_ILi2ELi4ELi3EEES16_NSU_INS5_IJS17_S1K_EEENS5_IJS1K_SB_EEEEEEENS4_39AutoVectorizingCopyWithAssumedAlignmentILi128EEENS4_14SM90_TMA_STOREES21_S23_S23_EEEvvEEEEvNT_6ParamsE)
	.align		4
        /*000c*/ 	.word	index@(__assertfail)
	.align		4
        /*0010*/ 	.word	0x00000000
	.align		4
        /*0014*/ 	.word	0xfffffffe
	.align		4
        /*0018*/ 	.word	0x00000000
	.align		4
        /*001c*/ 	.word	0xfffffffd
	.align		4
        /*0020*/ 	.word	0x00000000
	.align		4
        /*0024*/ 	.word	0xfffffffc


//--------------------- .nv.constant4             --------------------------
	.section	.nv.constant4,"a",@progbits
	.align	8
	.align		8
.nv.constant4:
        /*0000*/ 	.dword	__assertfail
	.align		8
        /*0008*/ 	.dword	__unnamed_1
	.align		8
        /*0010*/ 	.dword	__unnamed_2
	.align		8
        /*0018*/ 	.dword	_ZN39_INTERNAL_8db6ac84_4_k_cu_c2c6824e_82924cuda3std3__45__cpo5beginE
	.align		8
        /*0020*/ 	.dword	_ZN39_INTERNAL_8db6ac84_4_k_cu_c2c6824e_82924cuda3std3__45__cpo3endE
	.align		8
        /*0028*/ 	.dword	_ZN39_INTERNAL_8db6ac84_4_k_cu_c2c6824e_82924cuda3std3__45__cpo6cbeginE
	.align		8
        /*0030*/ 	.dword	_ZN39_INTERNAL_8db6ac84_4_k_cu_c2c6824e_82924cuda3std3__45__cpo4cendE
	.align		8
        /*0038*/ 	.dword	_ZN39_INTERNAL_8db6ac84_4_k_cu_c2c6824e_82924cuda3std3__441_GLOBAL__N__8db6ac84_4_k_cu_c2c6824e_82926ignoreE
	.align		8
        /*0040*/ 	.dword	_ZN39_INTERNAL_8db6ac84_4_k_cu_c2c6824e_82924cuda3std3__419piecewise_constructE
	.align		8
        /*0048*/ 	.dword	_ZN39_INTERNAL_8db6ac84_4_k_cu_c2c6824e_82924cuda3std3__48in_placeE
	.align		8
        /*0050*/ 	.dword	_ZN39_INTERNAL_8db6ac84_4_k_cu_c2c6824e_82924cuda3std6ranges3__45__cpo4swapE
	.align		8
        /*0058*/ 	.dword	_ZN39_INTERNAL_8db6ac84_4_k_cu_c2c6824e_82924cuda3std6ranges3__45__cpo9iter_moveE
	.align		8
        /*0060*/ 	.dword	_ZN39_INTERNAL_8db6ac84_4_k_cu_c2c6824e_82924cute7productE
	.align		8
        /*0068*/ 	.dword	_ZN39_INTERNAL_8db6ac84_4_k_cu_c2c6824e_82924cute1_E
	.align		8
        /*0070*/ 	.dword	$str$25
	.align		8
        /*0078*/ 	.dword	$str$26
	.align		8
        /*0080*/ 	.dword	$str$27
	.align		8
        /*0088*/ 	.dword	$str$28


//--------------------- .text._ZN7cutlass13device_kernelINS_4gemm6kernel13GemmUniversalIN4cute5tupleIJiiiiEEENS1_10collective13CollectiveMmaINS1_35MainloopSm100TmaUmmaWarpSpecializedILi4ELi2ELi4ENS5_IJNS4_1CILi1EEESB_SB_EEEEENS5_IJNSA_ILi128EEESE_SE_EEENS_12float_e5m2_tENS5_IJlSB_lEEESG_SH_NS4_8TiledMMAINS4_8MMA_AtomIJNS4_10MMA_TraitsINS4_19SM100_MMA_F8F6F4_SSEJSG_SG_fSE_SE_NS4_17integral_constantINS4_4UMMA5MajorELSO_0EEESP_NSM_INSN_7ScaleInELSQ_0EEESR_EEEEEENS4_6LayoutISC_NS5_IJNSA_ILi0EEESV_SV_EEEEENS5_IJNS4_10UnderscoreESY_SY_EEEEENS4_13SM90_TMA_LOADENS4_14ComposedLayoutINS4_7SwizzleILi3ELi4ELi3EEENS4_18smem_ptr_flag_bitsILi8EEENSU_INS5_IJNSA_ILi8EEESE_EEENS5_IJSE_SB_EEEEEEEvNS4_8identityES11_S1B_vS1C_EENS_8epilogue10collective18CollectiveEpilogueINS1E_23Sm100TmaWarpSpecializedILi2ELi2ELi64ELb0ELb0EEEJSF_NS5_IJNSU_ISE_SB_EENSU_INSA_ILi64EEESB_EEEEESG_SH_SG_SH_NS1E_6fusion15FusionCallbacksIS1I_NS1N_17LinearCombinationISG_fSG_fLNS_15FloatRoundStyleE2EEESF_S1M_JEEENS4_5SM1004TMEM4LOAD26SM100_TMEM_LOAD_32dp32b64xES11_NS12_INS13_ILi2ELi4ELi3EEES16_NSU_INS5_IJS17_S1K_EEENS5_IJS1K_SB_EEEEEEENS4_39AutoVectorizingCopyWithAssumedAlignmentILi128EEENS4_14SM90_TMA_STOREES21_S23_S23_EEEvvEEEEvNT_6ParamsE --------------------------
	.section	.text._ZN7cutlass13device_kernelINS_4gemm6kernel13GemmUniversalIN4cute5tupleIJiiiiEEENS1_10collective13CollectiveMmaINS1_35MainloopSm100TmaUmmaWarpSpecializedILi4ELi2ELi4ENS5_IJNS4_1CILi1EEESB_SB_EEEEENS5_IJNSA_ILi128EEESE_SE_EEENS_12float_e5m2_tENS5_IJlSB_lEEESG_SH_NS4_8TiledMMAINS4_8MMA_AtomIJNS4_10MMA_TraitsINS4_19SM100_MMA_F8F6F4_SSEJSG_SG_fSE_SE_NS4_17integral_constantINS4_4UMMA5MajorELSO_0EEESP_NSM_INSN_7ScaleInELSQ_0EEESR_EEEEEENS4_6LayoutISC_NS5_IJNSA_ILi0EEESV_SV_EEEEENS5_IJNS4_10UnderscoreESY_SY_EEEEENS4_13SM90_TMA_LOADENS4_14ComposedLayoutINS4_7SwizzleILi3ELi4ELi3EEENS4_18smem_ptr_flag_bitsILi8EEENSU_INS5_IJNSA_ILi8EEESE_EEENS5_IJSE_SB_EEEEEEEvNS4_8identityES11_S1B_vS1C_EENS_8epilogue10collective18CollectiveEpilogueINS1E_23Sm100TmaWarpSpecializedILi2ELi2ELi64ELb0ELb0EEEJSF_NS5_IJNSU_ISE_SB_EENSU_INSA_ILi64EEESB_EEEEESG_SH_SG_SH_NS1E_6fusion15FusionCallbacksIS1I_NS1N_17LinearCombinationISG_fSG_fLNS_15FloatRoundStyleE2EEESF_S1M_JEEENS4_5SM1004TMEM4LOAD26SM100_TMEM_LOAD_32dp32b64xES11_NS12_INS13_ILi2ELi4ELi3EEES16_NSU_INS5_IJS17_S1K_EEENS5_IJS1K_SB_EEEEEEENS4_39AutoVectorizingCopyWithAssumedAlignmentILi128EEENS4_14SM90_TMA_STOREES21_S23_S23_EEEvvEEEEvNT_6ParamsE,"ax",@progbits
	.align	128
.text._ZN7cutlass13device_kernelINS_4gemm6kernel13GemmUniversalIN4cute5tupleIJiiiiEEENS1_10collective13CollectiveMmaINS1_35MainloopSm100TmaUmmaWarpSpecializedILi4ELi2ELi4ENS5_IJNS4_1CILi1EEESB_SB_EEEEENS5_IJNSA_ILi128EEESE_SE_EEENS_12float_e5m2_tENS5_IJlSB_lEEESG_SH_NS4_8TiledMMAINS4_8MMA_AtomIJNS4_10MMA_TraitsINS4_19SM100_MMA_F8F6F4_SSEJSG_SG_fSE_SE_NS4_17integral_constantINS4_4UMMA5MajorELSO_0EEESP_NSM_INSN_7ScaleInELSQ_0EEESR_EEEEEENS4_6LayoutISC_NS5_IJNSA_ILi0EEESV_SV_EEEEENS5_IJNS4_10UnderscoreESY_SY_EEEEENS4_13SM90_TMA_LOADENS4_14ComposedLayoutINS4_7SwizzleILi3ELi4ELi3EEENS4_18smem_ptr_flag_bitsILi8EEENSU_INS5_IJNSA_ILi8EEESE_EEENS5_IJSE_SB_EEEEEEEvNS4_8identityES11_S1B_vS1C_EENS_8epilogue10collective18CollectiveEpilogueINS1E_23Sm100TmaWarpSpecializedILi2ELi2ELi64ELb0ELb0EEEJSF_NS5_IJNSU_ISE_SB_EENSU_INSA_ILi64EEESB_EEEEESG_SH_SG_SH_NS1E_6fusion15FusionCallbacksIS1I_NS1N_17LinearCombinationISG_fSG_fLNS_15FloatRoundStyleE2EEESF_S1M_JEEENS4_5SM1004TMEM4LOAD26SM100_TMEM_LOAD_32dp32b64xES11_NS12_INS13_ILi2ELi4ELi3EEES16_NSU_INS5_IJS17_S1K_EEENS5_IJS1K_SB_EEEEEEENS4_39AutoVectorizingCopyWithAssumedAlignmentILi128EEENS4_14SM90_TMA_STOREES21_S23_S23_EEEvvEEEEvNT_6ParamsE:
        .type           _ZN7cutlass13device_kernelINS_4gemm6kernel13GemmUniversalIN4cute5tupleIJiiiiEEENS1_10collective13CollectiveMmaINS1_35MainloopSm100TmaUmmaWarpSpecializedILi4ELi2ELi4ENS5_IJNS4_1CILi1EEESB_SB_EEEEENS5_IJNSA_ILi128EEESE_SE_EEENS_12float_e5m2_tENS5_IJlSB_lEEESG_SH_NS4_8TiledMMAINS4_8MMA_AtomIJNS4_10MMA_TraitsINS4_19SM100_MMA_F8F6F4_SSEJSG_SG_fSE_SE_NS4_17integral_constantINS4_4UMMA5MajorELSO_0EEESP_NSM_INSN_7ScaleInELSQ_0EEESR_EEEEEENS4_6LayoutISC_NS5_IJNSA_ILi0EEESV_SV_EEEEENS5_IJNS4_10UnderscoreESY_SY_EEEEENS4_13SM90_TMA_LOADENS4_14ComposedLayoutINS4_7SwizzleILi3ELi4ELi3EEENS4_18smem_ptr_flag_bitsILi8EEENSU_INS5_IJNSA_ILi8EEESE_EEENS5_IJSE_SB_EEEEEEEvNS4_8identityES11_S1B_vS1C_EENS_8epilogue10collective18CollectiveEpilogueINS1E_23Sm100TmaWarpSpecializedILi2ELi2ELi64ELb0ELb0EEEJSF_NS5_IJNSU_ISE_SB_EENSU_INSA_ILi64EEESB_EEEEESG_SH_SG_SH_NS1E_6fusion15FusionCallbacksIS1I_NS1N_17LinearCombinationISG_fSG_fLNS_15FloatRoundStyleE2EEESF_S1M_JEEENS4_5SM1004TMEM4LOAD26SM100_TMEM_LOAD_32dp32b64xES11_NS12_INS13_ILi2ELi4ELi3EEES16_NSU_INS5_IJS17_S1K_EEENS5_IJS1K_SB_EEEEEEENS4_39AutoVectorizingCopyWithAssumedAlignmentILi128EEENS4_14SM90_TMA_STOREES21_S23_S23_EEEvvEEEEvNT_6ParamsE,@function
        .size           _ZN7cutlass13device_kernelINS_4gemm6kernel13GemmUniversalIN4cute5tupleIJiiiiEEENS1_10collective13CollectiveMmaINS1_35MainloopSm100TmaUmmaWarpSpecializedILi4ELi2ELi4ENS5_IJNS4_1CILi1EEESB_SB_EEEEENS5_IJNSA_ILi128EEESE_SE_EEENS_12float_e5m2_tENS5_IJlSB_lEEESG_SH_NS4_8TiledMMAINS4_8MMA_AtomIJNS4_10MMA_TraitsINS4_19SM100_MMA_F8F6F4_SSEJSG_SG_fSE_SE_NS4_17integral_constantINS4_4UMMA5MajorELSO_0EEESP_NSM_INSN_7ScaleInELSQ_0EEESR_EEEEEENS4_6LayoutISC_NS5_IJNSA_ILi0EEESV_SV_EEEEENS5_IJNS4_10UnderscoreESY_SY_EEEEENS4_13SM90_TMA_LOADENS4_14ComposedLayoutINS4_7SwizzleILi3ELi4ELi3EEENS4_18smem_ptr_flag_bitsILi8EEENSU_INS5_IJNSA_ILi8EEESE_EEENS5_IJSE_SB_EEEEEEEvNS4_8identityES11_S1B_vS1C_EENS_8epilogue10collective18CollectiveEpilogueINS1E_23Sm100TmaWarpSpecializedILi2ELi2ELi64ELb0ELb0EEEJSF_NS5_IJNSU_ISE_SB_EENSU_INSA_ILi64EEESB_EEEEESG_SH_SG_SH_NS1E_6fusion15FusionCallbacksIS1I_NS1N_17LinearCombinationISG_fSG_fLNS_15FloatRoundStyleE2EEESF_S1M_JEEENS4_5SM1004TMEM4LOAD26SM100_TMEM_LOAD_32dp32b64xES11_NS12_INS13_ILi2ELi4ELi3EEES16_NSU_INS5_IJS17_S1K_EEENS5_IJS1K_SB_EEEEEEENS4_39AutoVectorizingCopyWithAssumedAlignmentILi128EEENS4_14SM90_TMA_STOREES21_S23_S23_EEEvvEEEEvNT_6ParamsE,(.L_x_143 - _ZN7cutlass13device_kernelINS_4gemm6kernel13GemmUniversalIN4cute5tupleIJiiiiEEENS1_10collective13CollectiveMmaINS1_35MainloopSm100TmaUmmaWarpSpecializedILi4ELi2ELi4ENS5_IJNS4_1CILi1EEESB_SB_EEEEENS5_IJNSA_ILi128EEESE_SE_EEENS_12float_e5m2_tENS5_IJlSB_lEEESG_SH_NS4_8TiledMMAINS4_8MMA_AtomIJNS4_10MMA_TraitsINS4_19SM100_MMA_F8F6F4_SSEJSG_SG_fSE_SE_NS4_17integral_constantINS4_4UMMA5MajorELSO_0EEESP_NSM_INSN_7ScaleInELSQ_0EEESR_EEEEEENS4_6LayoutISC_NS5_IJNSA_ILi0EEESV_SV_EEEEENS5_IJNS4_10UnderscoreESY_SY_EEEEENS4_13SM90_TMA_LOADENS4_14ComposedLayoutINS4_7SwizzleILi3ELi4ELi3EEENS4_18smem_ptr_flag_bitsILi8EEENSU_INS5_IJNSA_ILi8EEESE_EEENS5_IJSE_SB_EEEEEEEvNS4_8identityES11_S1B_vS1C_EENS_8epilogue10collective18CollectiveEpilogueINS1E_23Sm100TmaWarpSpecializedILi2ELi2ELi64ELb0ELb0EEEJSF_NS5_IJNSU_ISE_SB_EENSU_INSA_ILi64EEESB_EEEEESG_SH_SG_SH_NS1E_6fusion15FusionCallbacksIS1I_NS1N_17LinearCombinationISG_fSG_fLNS_15FloatRoundStyleE2EEESF_S1M_JEEENS4_5SM1004TMEM4LOAD26SM100_TMEM_LOAD_32dp32b64xES11_NS12_INS13_ILi2ELi4ELi3EEES16_NSU_INS5_IJS17_S1K_EEENS5_IJS1K_SB_EEEEEEENS4_39AutoVectorizingCopyWithAssumedAlignmentILi128EEENS4_14SM90_TMA_STOREES21_S23_S23_EEEvvEEEEvNT_6ParamsE)
        .other          _ZN7cutlass13device_kernelINS_4gemm6kernel13GemmUniversalIN4cute5tupleIJiiiiEEENS1_10collective13CollectiveMmaINS1_35MainloopSm100TmaUmmaWarpSpecializedILi4ELi2ELi4ENS5_IJNS4_1CILi1EEESB_SB_EEEEENS5_IJNSA_ILi128EEESE_SE_EEENS_12float_e5m2_tENS5_IJlSB_lEEESG_SH_NS4_8TiledMMAINS4_8MMA_AtomIJNS4_10MMA_TraitsINS4_19SM100_MMA_F8F6F4_SSEJSG_SG_fSE_SE_NS4_17integral_constantINS4_4UMMA5MajorELSO_0EEESP_NSM_INSN_7ScaleInELSQ_0EEESR_EEEEEENS4_6LayoutISC_NS5_IJNSA_ILi0EEESV_SV_EEEEENS5_IJNS4_10UnderscoreESY_SY_EEEEENS4_13SM90_TMA_LOADENS4_14ComposedLayoutINS4_7SwizzleILi3ELi4ELi3EEENS4_18smem_ptr_flag_bitsILi8EEENSU_INS5_IJNSA_ILi8EEESE_EEENS5_IJSE_SB_EEEEEEEvNS4_8identityES11_S1B_vS1C_EENS_8epilogue10collective18CollectiveEpilogueINS1E_23Sm100TmaWarpSpecializedILi2ELi2ELi64ELb0ELb0EEEJSF_NS5_IJNSU_ISE_SB_EENSU_INSA_ILi64EEESB_EEEEESG_SH_SG_SH_NS1E_6fusion15FusionCallbacksIS1I_NS1N_17LinearCombinationISG_fSG_fLNS_15FloatRoundStyleE2EEESF_S1M_JEEENS4_5SM1004TMEM4LOAD26SM100_TMEM_LOAD_32dp32b64xES11_NS12_INS13_ILi2ELi4ELi3EEES16_NSU_INS5_IJS17_S1K_EEENS5_IJS1K_SB_EEEEEEENS4_39AutoVectorizingCopyWithAssumedAlignmentILi128EEENS4_14SM90_TMA_STOREES21_S23_S23_EEEvvEEEEvNT_6ParamsE,@"STO_CUDA_ENTRY STV_DEFAULT"
_ZN7cutlass13device_kernelINS_4gemm6kernel13GemmUniversalIN4cute5tupleIJiiiiEEENS1_10collective13CollectiveMmaINS1_35MainloopSm100TmaUmmaWarpSpecializedILi4ELi2ELi4ENS5_IJNS4_1CILi1EEESB_SB_EEEEENS5_IJNSA_ILi128EEESE_SE_EEENS_12float_e5m2_tENS5_IJlSB_lEEESG_SH_NS4_8TiledMMAINS4_8MMA_AtomIJNS4_10MMA_TraitsINS4_19SM100_MMA_F8F6F4_SSEJSG_SG_fSE_SE_NS4_17integral_constantINS4_4UMMA5MajorELSO_0EEESP_NSM_INSN_7ScaleInELSQ_0EEESR_EEEEEENS4_6LayoutISC_NS5_IJNSA_ILi0EEESV_SV_EEEEENS5_IJNS4_10UnderscoreESY_SY_EEEEENS4_13SM90_TMA_LOADENS4_14ComposedLayoutINS4_7SwizzleILi3ELi4ELi3EEENS4_18smem_ptr_flag_bitsILi8EEENSU_INS5_IJNSA_ILi8EEESE_EEENS5_IJSE_SB_EEEEEEEvNS4_8identityES11_S1B_vS1C_EENS_8epilogue10collective18CollectiveEpilogueINS1E_23Sm100TmaWarpSpecializedILi2ELi2ELi64ELb0ELb0EEEJSF_NS5_IJNSU_ISE_SB_EENSU_INSA_ILi64EEESB_EEEEESG_SH_SG_SH_NS1E_6fusion15FusionCallbacksIS1I_NS1N_17LinearCombinationISG_fSG_fLNS_15FloatRoundStyleE2EEESF_S1M_JEEENS4_5SM1004TMEM4LOAD26SM100_TMEM_LOAD_32dp32b64xES11_NS12_INS13_ILi2ELi4ELi3EEES16_NSU_INS5_IJS17_S1K_EEENS5_IJS1K_SB_EEEEEEENS4_39AutoVectorizingCopyWithAssumedAlignmentILi128EEENS4_14SM90_TMA_STOREES21_S23_S23_EEEvvEEEEvNT_6ParamsE:
[----:B------:R-:W1:Y:S01]  /*0000*/  LDC R1, c[0x0][0x37c] ;  /* 0x0000df00ff017b82 */ /* 0x000e620000000800 */
[----:B------:R-:W2:Y:S01]  /*0010*/  S2R R189, SR_TID.X ;  /* 0x0000000000bd7919 */ /* 0x000ea20000002100 */
[----:B------:R-:W3:Y:S01]  /*0020*/  LDCU.64 UR4, c[0x0][0x890] ;  /* 0x00011200ff0477ac */ /* 0x000ee20008000a00 */
[----:B------:R-:W-:Y:S02]  /*0030*/  PRMT R171, RZ, 0x7610, R171 ;  /* 0x00007610ffab7816 */ /* 0x000fe400000000ab */
[----:B------:R-:W-:Y:S01]  /*0040*/  ELECT P5, URZ, PT ;  /* 0x0000000000ff782f */ /* 0x000fe200038a0000 */
[----:B------:R-:W4:Y:S01]  /*0050*/  LDCU.64 UR46, c[0x0][0x358] ;  /* 0x00006b00ff2e77ac */ /* 0x000f220008000a00 */
[----:B---3--:R-:W-:-:S04]  /*0060*/  UISETP.NE.U32.AND UP0, UPT, UR4, URZ, UPT ;  /* 0x000000ff0400728c */ /* 0x008fc8000bf05070 */
[----:B------:R-:W-:Y:S01]  /*0070*/  UISETP.NE.AND.EX UP0, UPT, UR5, URZ, UPT, UP0 ;  /* 0x000000ff0500728c */ /* 0x000fe2000bf05300 */
[----:B--2---:R-:W-:-:S05]  /*0080*/  SHF.R.U32.HI R173, RZ, 0x5, R189 ;  /* 0x00000005ffad7819 */ /* 0x004fca00000116bd */
[----:B------:R-:W2:Y:S02]  /*0090*/  SHFL.IDX PT, R0, R173, RZ, 0x1f ;  /* 0x00001fffad007589 */ /* 0x000ea400000e0000 */
[----:B--2---:R-:W-:Y:S01]  /*00a0*/  R2UR UR8, R0 ;  /* 0x00000000000872ca */ /* 0x004fe200000e0000 */
[----:B-1--4-:R-:W-:-:S14]  /*00b0*/  BRA.U UP0, `(.L_x_0) ;  /* 0x00000001002c7547 */ /* 0x012fdc000b800000 */
[----:B------:R-:W1:Y:S02]  /*00c0*/  LDCU.64 UR6, c[0x0][0x888] ;  /* 0x00011100ff0677ac */ /* 0x000e640008000a00 */
[----:B-1----:R-:W-:-:S04]  /*00d0*/  UISETP.NE.U32.AND UP0, UPT, UR6, URZ, UPT ;  /* 0x000000ff0600728c */ /* 0x002fc8000bf05070 */
[----:B------:R-:W-:-:S09]  /*00e0*/  UISETP.NE.AND.EX UP0, UPT, UR7, URZ, UPT, UP0 ;  /* 0x000000ff0700728c */ /* 0x000fd2000bf05300 */
[----:B------:R-:W-:Y:S05]  /*00f0*/  BRA.U !UP0, `(.L_x_1) ;  /* 0x0000000108107547 */ /* 0x000fea000b800000 */
[----:B------:R-:W1:Y:S02]  /*0100*/  LDC.64 R2, c[0x0][0x888] ;  /* 0x00022200ff027b82 */ /* 0x000e640000000a00 */
[----:B-1----:R1:W5:Y:S01]  /*0110*/  LDG.E R81, desc[UR46][R2.64] ;  /* 0x0000002e02517981 */ /* 0x002362000c1e1900 */
[----:B------:R-:W-:Y:S01]  /*0120*/  HFMA2 R171, -RZ, RZ, 0, 5.9604644775390625e-08 ;  /* 0x00000001ffab7431 */ /* 0x000fe200000001ff */
[----:B------:R-:W-:Y:S05]  /*0130*/  BRA `(.L_x_0) ;  /* 0x00000000000c7947 */ /* 0x000fea0003800000 */
.L_x_1:
[----:B------:R-:W1:Y:S01]  /*0140*/  LDCU UR6, c[0x0][0x880] ;  /* 0x00011000ff0677ac */ /* 0x000e620008000800 */
[----:B------:R-:W-:Y:S01]  /*0150*/  HFMA2 R171, -RZ, RZ, 0, 5.9604644775390625e-08 ;  /* 0x00000001ffab7431 */ /* 0x000fe200000001ff */
[----:B-1----:R-:W-:-:S07]  /*0160*/  MOV R81, UR6 ;  /* 0x0000000600517c02 */ /* 0x002fce0008000f00 */
.L_x_0:
[----:B------:R-:W2:Y:S02]  /*0170*/  LDCU.64 UR6, c[0x0][0x8b0] ;  /* 0x00011600ff0677ac */ /* 0x000ea40008000a00 */
[----:B--2---:R-:W-:-:S04]  /*0180*/  UISETP.NE.U32.AND UP0, UPT, UR6, URZ, UPT ;  /* 0x000000ff0600728c */ /* 0x004fc8000bf05070 */
[----:B------:R-:W-:-:S09]  /*0190*/  UISETP.NE.AND.EX UP0, UPT, UR7, URZ, UPT, UP0 ;  /* 0x000000ff0700728c */ /* 0x000fd2000bf05300 */
[----:B------:R-:W-:Y:S05]  /*01a0*/  BRA.U UP0, `(.L_x_2) ;  /* 0x0000000100247547 */ /* 0x000fea000b800000 */
[----:B------:R-:W2:Y:S02]  /*01b0*/  LDCU.64 UR6, c[0x0][0x8a8] ;  /* 0x00011500ff0677ac */ /* 0x000ea40008000a00 */
[----:B--2---:R-:W-:-:S04]  /*01c0*/  UISETP.NE.U32.AND UP0, UPT, UR6, URZ, UPT ;  /* 0x000000ff0600728c */ /* 0x004fc8000bf05070 */
[----:B------:R-:W-:-:S09]  /*01d0*/  UISETP.NE.AND.EX UP0, UPT, UR7, URZ, UPT, UP0 ;  /* 0x000000ff0700728c */ /* 0x000fd2000bf05300 */
[----:B------:R-:W-:Y:S05]  /*01e0*/  BRA.U !UP0, `(.L_x_3) ;  /* 0x00000001080c7547 */ /* 0x000fea000b800000 */
[----:B------:R-:W2:Y:S02]  /*01f0*/  LDC.64 R78, c[0x0][0x8a8] ;  /* 0x00022a00ff4e7b82 */ /* 0x000ea40000000a00 */
[----:B--2---:R2:W5:Y:S01]  /*0200*/  LDG.E R78, desc[UR46][R78.64] ;  /* 0x0000002e4e4e7981 */ /* 0x004562000c1e1900 */
[----:B------:R-:W-:Y:S05]  /*0210*/  BRA `(.L_x_2) ;  /* 0x0000000000087947 */ /* 0x000fea0003800000 */
.L_x_3:
[----:B------:R-:W2:Y:S02]  /*0220*/  LDCU UR6, c[0x0][0x8a0] ;  /* 0x00011400ff0677ac */ /* 0x000ea40008000800 */
[----:B--2---:R-:W-:Y:S02]  /*0230*/  MOV R78, UR6 ;  /* 0x00000006004e7c02 */ /* 0x004fe40008000f00 */
.L_x_2:
[----:B------:R-:W-:Y:S01]  /*0240*/  IMAD.U32 R0, RZ, RZ, UR8 ;  /* 0x00000008ff007e24 */ /* 0x000fe2000f8e00ff */
[----:B------:R-:W-:Y:S04]  /*0250*/  BSSY.RECONVERGENT B0, `(.L_x_4) ;  /* 0x000000c000007945 */ /* 0x000fe80003800200 */
[C---:B------:R-:W-:Y:S02]  /*0260*/  ISETP.NE.OR P1, PT, R0.reuse, 0x1, !P5 ;  /* 0x000000010000780c */ /* 0x040fe40006f25670 */
[----:B------:R-:W-:-:S11]  /*0270*/  ISETP.NE.OR P0, PT, R0, 0x3, !P5 ;  /* 0x000000030000780c */ /* 0x000fd60006f05670 */
[----:B------:R-:W-:Y:S05]  /*0280*/  @P1 BRA `(.L_x_5) ;  /* 0x0000000000201947 */ /* 0x000fea0003800000 */
[----:B------:R-:W3:Y:S02]  /*0290*/  LDCU.64 UR6, c[0x0][0x348] ;  /* 0x00006900ff0677ac */ /* 0x000ee40008000a00 */
[----:B---3--:R-:W-:Y:S02]  /*02a0*/  UIADD3 UR10, UP1, UPT, UR6, 0x80, URZ ;  /* 0x00000080060a7890 */ /* 0x008fe4000ff3e0ff */
[----:B------:R-:W-:Y:S02]  /*02b0*/  UIADD3 UR6, UP0, UPT, UR6, 0x180, URZ ;  /* 0x0000018006067890 */ /* 0x000fe4000ff1e0ff */
[----:B------:R-:W-:Y:S02]  /*02c0*/  UIADD3.X UR11, UPT, UPT, URZ, UR7, URZ, UP1, !UPT ;  /* 0x00000007ff0b7290 */ /* 0x000fe40008ffe4ff */
[----:B------:R-:W-:-:S07]  /*02d0*/  UIADD3.X UR7, UPT, UPT, URZ, UR7, URZ, UP0, !UPT ;  /* 0x00000007ff077290 */ /* 0x000fce00087fe4ff */
[----:B------:R3:W-:Y:S02]  /*02e0*/  UTMACCTL.PF [UR10] ;  /* 0x000000000a0079b9 */ /* 0x0007e40008040000 */
[----:B------:R3:W-:Y:S02]  /*02f0*/  UTMACCTL.PF [UR6] ;  /* 0x00000000060079b9 */ /* 0x0007e40008040000 */
[----:B---3--:R-:W-:Y:S01]  /*0300*/  NOP ;  /* 0x0000000000007918 */ /* 0x008fe20000000000 */
.L_x_5:
[----:B------:R-:W-:Y:S05]  /*0310*/  BSYNC.RECONVERGENT B0 ;  /* 0x0000000000007941 */ /* 0x000fea0003800200 */
.L_x_4:
[----:B------:R-:W-:Y:S04]  /*0320*/  BSSY.RECONVERGENT B0, `(.L_x_6) ;  /* 0x000000a000007945 */ /* 0x000fe80003800200 */
        /* <DEDUP_REMOVED lines=9> */
.L_x_7:
[----:B------:R-:W-:Y:S05]  /*03c0*/  BSYNC.RECONVERGENT B0 ;  /* 0x0000000000007941 */ /* 0x000fea0003800200 */
.L_x_6:
[----:B------:R-:W3:Y:S01]  /*03d0*/  LDCU.64 UR6, c[0x0][0x888] ;  /* 0x00011100ff0677ac */ /* 0x000ee20008000a00 */
[----:B------:R-:W-:Y:S02]  /*03e0*/  UISETP.EQ.U32.AND UP1, UPT, UR4, URZ, UPT ;  /* 0x000000ff0400728c */ /* 0x000fe4000bf22070 */
[----:B------:R-:W-:Y:S02]  /*03f0*/  UPLOP3.LUT UP2, UPT, UPT, UPT, UPT, 0x80, 0x8 ;  /* 0x000000000008789c */ /* 0x000fe40003f4f070 */
[----:B---3--:R-:W-:-:S04]  /*0400*/  UISETP.NE.U32.AND UP0, UPT, UR6, URZ, UPT ;  /* 0x000000ff0600728c */ /* 0x008fc8000bf05070 */
[----:B------:R-:W-:-:S04]  /*0410*/  UISETP.NE.AND.EX UP0, UPT, UR7, URZ, UPT, UP0 ;  /* 0x000000ff0700728c */ /* 0x000fc8000bf05300 */
[----:B------:R-:W-:-:S04]  /*0420*/  UISETP.EQ.OR.EX UP3, UPT, UR5, URZ, !UP0, UP1 ;  /* 0x000000ff0500728c */ /* 0x000fc8000c762710 */
[----:B------:R-:W-:-:S05]  /*0430*/  UP2UR UR50, UPR, URZ, 0x8 ;  /* 0x00000008ff327883 */ /* 0x000fca0008000000 */
[----:B------:R-:W-:Y:S07]  /*0440*/  BRA.U !UP3, `(.L_x_8) ;  /* 0x000000010b207547 */ /* 0x000fee000b800000 */
[----:B------:R-:W-:Y:S01]  /*0450*/  UISETP.NE.U32.AND UP2, UPT, UR4, URZ, UPT ;  /* 0x000000ff0400728c */ /* 0x000fe2000bf45070 */
[----:B-----5:R-:W-:Y:S01]  /*0460*/  FSETP.NEU.AND P0, PT, R81, RZ, PT ;  /* 0x000000ff5100720b */ /* 0x020fe20003f0d000 */
[----:B------:R-:W-:Y:S02]  /*0470*/  USEL UR4, URZ, 0xffffffff, UP0 ;  /* 0xffffffffff047887 */ /* 0x000fe40008000000 */
[----:B------:R-:W-:-:S10]  /*0480*/  UISETP.NE.AND.EX UP2, UPT, UR5, URZ, UPT, UP2 ;  /* 0x000000ff0500728c */ /* 0x000fd4000bf45320 */
[----:B------:R-:W-:Y:S01]  /*0490*/  VOTEU.ANY UP1, P0 ;  /* 0x0000000000ff7886 */ /* 0x000fe20000020100 */
[----:B------:R-:W-:-:S04]  /*04a0*/  @!UP2 USEL UR4, URZ, 0xffffffff, UP1 ;  /* 0xffffffffff04a887 */ /* 0x000fc80008800000 */
[----:B------:R-:W-:-:S04]  /*04b0*/  ULOP3.LUT UR4, UR4, 0x1, URZ, 0xc0, !UPT ;  /* 0x0000000104047892 */ /* 0x000fc8000f8ec0ff */
[----:B------:R-:W-:-:S11]  /*04c0*/  UISETP.NE.U32.AND UP2, UPT, UR4, 0x1, UPT ;  /* 0x000000010400788c */ /* 0x000fd6000bf45070 */
.L_x_8:
[----:B-1----:R-:W1:Y:S01]  /*04d0*/  SHFL.IDX PT, R2, R173, RZ, 0x1f ;  /* 0x00001fffad027589 */ /* 0x002e6200000e0000 */
[----:B------:R-:W-:-:S04]  /*04e0*/  UISETP.NE.AND UP1, UPT, UR8, 0x2, UPT ;  /* 0x000000020800788c */ /* 0x000fc8000bf25270 */
[----:B------:R-:W-:Y:S01]  /*04f0*/  USEL UR6, URZ, 0x1, UP1 ;  /* 0x00000001ff067887 */ /* 0x000fe20008800000 */
[----:B-1----:R-:W-:-:S13]  /*0500*/  ISETP.NE.AND P0, PT, R2, RZ, PT ;  /* 0x000000ff0200720c */ /* 0x002fda0003f05270 */
[----:B------:R-:W-:Y:S05]  /*0510*/  @P0 BRA `(.L_x_9) ;  /* 0x0000000000480947 */ /* 0x000fea0003800000 */
[----:B------:R-:W1:Y:S01]  /*0520*/  S2UR UR5, SR_CgaCtaId ;  /* 0x00000000000579c3 */ /* 0x000e620000008800 */
[----:B------:R-:W-:Y:S01]  /*0530*/  UMOV UR7, 0x400 ;  /* 0x0000040000077882 */ /* 0x000fe20000000000 */
[----:B------:R-:W-:Y:S01]  /*0540*/  UMOV UR4, 0x1 ;  /* 0x0000000100047882 */ /* 0x000fe20000000000 */
[----:B------:R-:W-:Y:S01]  /*0550*/  ELECT P0, URZ, PT ;  /* 0x0000000000ff782f */ /* 0x000fe20003800000 */
[----:B------:R-:W-:-:S04]  /*0560*/  UIADD3 UR10, UPT, UPT, -UR4, 0x100000, URZ ;  /* 0x00100000040a7890 */ /* 0x000fc8000fffe1ff */
[----:B------:R-:W-:Y:S02]  /*0570*/  USHF.L.U32 UR11, UR10, 0xb, URZ ;  /* 0x0000000b0a0b7899 */ /* 0x000fe400080006ff */
[----:B------:R-:W-:Y:S02]  /*0580*/  USHF.L.U32 UR10, UR10, 0x1, URZ ;  /* 0x000000010a0a7899 */ /* 0x000fe400080006ff */
[----:B-1----:R-:W-:Y:S01]  /*0590*/  ULEA UR5, UR5, UR7, 0x18 ;  /* 0x0000000705057291 */ /* 0x002fe2000f8ec0ff */
[----:B------:R-:W1:Y:S11]  /*05a0*/  FENCE.VIEW.ASYNC.S ;  /* 0x00000000000073c6 */ /* 0x000e760000000000 */
[----:B-1----:R1:W3:Y:S01]  /*05b0*/  SYNCS.EXCH.64 URZ, [UR5], UR10 ;  /* 0x0000000a05ff75b2 */ /* 0x0022e20008000100 */
[----:B------:R1:W4:Y:S01]  /*05c0*/  SYNCS.EXCH.64 URZ, [UR5+0x20], UR10 ;  /* 0x0000200a05ff75b2 */ /* 0x0003220008000100 */
[----:B------:R1:W1:Y:S01]  /*05d0*/  SYNCS.EXCH.64 URZ, [UR5+0x8], UR10 ;  /* 0x0000080a05ff75b2 */ /* 0x0002620008000100 */
[----:B------:R1:W1:Y:S01]  /*05e0*/  SYNCS.EXCH.64 URZ, [UR5+0x28], UR10 ;  /* 0x0000280a05ff75b2 */ /* 0x0002620008000100 */
[----:B------:R1:W1:Y:S01]  /*05f0*/  SYNCS.EXCH.64 URZ, [UR5+0x10], UR10 ;  /* 0x0000100a05ff75b2 */ /* 0x0002620008000100 */
[----:B------:R1:W1:Y:S01]  /*0600*/  SYNCS.EXCH.64 URZ, [UR5+0x30], UR10 ;  /* 0x0000300a05ff75b2 */ /* 0x0002620008000100 */
[----:B------:R1:W1:Y:S01]  /*0610*/  SYNCS.EXCH.64 URZ, [UR5+0x18], UR10 ;  /* 0x0000180a05ff75b2 */ /* 0x0002620008000100 */
[----:B------:R1:W1:Y:S01]  /*0620*/  SYNCS.EXCH.64 URZ, [UR5+0x38], UR10 ;  /* 0x0000380a05ff75b2 */ /* 0x0002620008000100 */
[----:B------:R-:W-:Y:S01]  /*0630*/  NOP ;  /* 0x0000000000007918 */ /* 0x000fe20000000000 */
.L_x_9:
[----:B------:R-:W2:Y:S01]  /*0640*/  SHFL.IDX PT, R2, R173, RZ, 0x1f ;  /* 0x00001fffad027589 */ /* 0x000ea200000e0000 */
[----:B------:R-:W-:Y:S01]  /*0650*/  NOP ;  /* 0x0000000000007918 */ /* 0x000fe20000000000 */
[----:B--2---:R-:W-:-:S13]  /*0660*/  ISETP.NE.AND P0, PT, R2, 0x1, PT ;  /* 0x000000010200780c */ /* 0x004fda0003f05270 */
[----:B------:R-:W-:Y:S05]  /*0670*/  @P0 BRA `(.L_x_10) ;  /* 0x0000000000480947 */ /* 0x000fea0003800000 */
[----:B------:R-:W2:Y:S01]  /*0680*/  S2UR UR7, SR_CgaCtaId ;  /* 0x00000000000779c3 */ /* 0x000ea20000008800 */
[----:B------:R-:W-:Y:S01]  /*0690*/  UMOV UR9, 0x400 ;  /* 0x0000040000097882 */ /* 0x000fe20000000000 */
[----:B-1----:R-:W-:Y:S01]  /*06a0*/  UMOV UR5, 0x20 ;  /* 0x0000002000057882 */ /* 0x002fe20000000000 */
[----:B------:R-:W-:Y:S01]  /*06b0*/  UMOV UR4, 0x80 ;  /* 0x0000008000047882 */ /* 0x000fe20000000000 */
[----:B------:R-:W-:-:S04]  /*06c0*/  UIADD3 UR10, UPT, UPT, -UR5, 0x100000, URZ ;  /* 0x00100000050a7890 */ /* 0x000fc8000fffe1ff */
[----:B------:R-:W-:Y:S02]  /*06d0*/  USHF.L.U32 UR11, UR10, 0xb, URZ ;  /* 0x0000000b0a0b7899 */ /* 0x000fe400080006ff */
[----:B------:R-:W-:Y:S02]  /*06e0*/  USHF.L.U32 UR10, UR10, 0x1, URZ ;  /* 0x000000010a0a7899 */ /* 0x000fe400080006ff */
[----:B------:R-:W-:-:S04]  /*06f0*/  UIADD3 UR4, UPT, UPT, -UR4, 0x100000, URZ ;  /* 0x0010000004047890 */ /* 0x000fc8000fffe1ff */
[----:B------:R-:W-:Y:S02]  /*0700*/  USHF.L.U32 UR5, UR4, 0xb, URZ ;  /* 0x0000000b04057899 */ /* 0x000fe400080006ff */
[----:B------:R-:W-:Y:S01]  /*0710*/  USHF.L.U32 UR4, UR4, 0x1, URZ ;  /* 0x0000000104047899 */ /* 0x000fe200080006ff */
[----:B------:R-:W-:Y:S01]  /*0720*/  ELECT P0, URZ, PT ;  /* 0x0000000000ff782f */ /* 0x000fe20003800000 */
[----:B--2---:R-:W-:Y:S01]  /*0730*/  ULEA UR7, UR7, UR9, 0x18 ;  /* 0x0000000907077291 */ /* 0x004fe2000f8ec0ff */
[----:B------:R-:W1:Y:S11]  /*0740*/  FENCE.VIEW.ASYNC.S ;  /* 0x00000000000073c6 */ /* 0x000e760000000000 */
[----:B-1----:R2:W1:Y:S01]  /*0750*/  SYNCS.EXCH.64 URZ, [UR7+0x40], UR10 ;  /* 0x0000400a07ff75b2 */ /* 0x0024620008000100 */
[----:B------:R2:W1:Y:S01]  /*0760*/  SYNCS.EXCH.64 URZ, [UR7+0x50], UR4 ;  /* 0x0000500407ff75b2 */ /* 0x0004620008000100 */
[----:B------:R2:W1:Y:S01]  /*0770*/  SYNCS.EXCH.64 URZ, [UR7+0x48], UR10 ;  /* 0x0000480a07ff75b2 */ /* 0x0004620008000100 */
[----:B------:R2:W1:Y:S02]  /*0780*/  SYNCS.EXCH.64 URZ, [UR7+0x58], UR4 ;  /* 0x0000580407ff75b2 */ /* 0x0004640008000100 */
[----:B--2---:R-:W-:Y:S01]  /*0790*/  NOP ;  /* 0x0000000000007918 */ /* 0x004fe20000000000 */
.L_x_10:
[----:B------:R-:W2:Y:S01]  /*07a0*/  SHFL.IDX PT, R2, R173, RZ, 0x1f ;  /* 0x00001fffad027589 */ /* 0x000ea200000e0000 */
[----:B------:R-:W-:Y:S01]  /*07b0*/  NOP ;  /* 0x0000000000007918 */ /* 0x000fe20000000000 */
[----:B--2---:R-:W-:-:S13]  /*07c0*/  ISETP.NE.AND P0, PT, R2, 0x3, PT ;  /* 0x000000030200780c */ /* 0x004fda0003f05270 */
[----:B------:R-:W-:Y:S05]  /*07d0*/  @P0 BRA `(.L_x_11) ;  /* 0x0000000000300947 */ /* 0x000fea0003800000 */
[----:B-1----:R-:W1:Y:S01]  /*07e0*/  S2UR UR5, SR_CgaCtaId ;  /* 0x00000000000579c3 */ /* 0x002e620000008800 */
        /* <DEDUP_REMOVED lines=8> */
[----:B-1----:R2:W1:Y:S01]  /*0870*/  SYNCS.EXCH.64 URZ, [UR5+0x60], UR10 ;  /* 0x0000600a05ff75b2 */ /* 0x0024620008000100 */
[----:B------:R2:W1:Y:S02]  /*0880*/  SYNCS.EXCH.64 URZ, [UR5+0x68], UR10 ;  /* 0x0000680a05ff75b2 */ /* 0x0004640008000100 */
[----:B--2---:R-:W-:Y:S01]  /*0890*/  NOP ;  /* 0x0000000000007918 */ /* 0x004fe20000000000 */
.L_x_11:
[----:B------:R-:W2:Y:S01]  /*08a0*/  SHFL.IDX PT, R2, R173, RZ, 0x1f ;  /* 0x00001fffad027589 */ /* 0x000ea200000e0000 */
[----:B------:R-:W-:Y:S01]  /*08b0*/  NOP ;  /* 0x0000000000007918 */ /* 0x000fe20000000000 */
[----:B--2---:R-:W-:-:S13]  /*08c0*/  ISETP.NE.AND P0, PT, R2, 0x4, PT ;  /* 0x000000040200780c */ /* 0x004fda0003f05270 */
[----:B------:R-:W-:Y:S05]  /*08d0*/  @P0 BRA `(.L_x_12) ;  /* 0x00000000004c0947 */ /* 0x000fea0003800000 */
[----:B-1----:R-:W1:Y:S01]  /*08e0*/  S2UR UR5, SR_CgaCtaId ;  /* 0x00000000000579c3 */ /* 0x002e620000008800 */
[----:B------:R-:W-:Y:S01]  /*08f0*/  UMOV UR9, 0x100 ;  /* 0x0000010000097882 */ /* 0x000fe20000000000 */
[----:B------:R-:W-:Y:S01]  /*0900*/  UMOV UR7, 0x400 ;  /* 0x0000040000077882 */ /* 0x000fe20000000000 */
[----:B------:R-:W-:Y:S01]  /*0910*/  USEL UR9, UR9, 0xe0, UP2 ;  /* 0x000000e009097887 */ /* 0x000fe20009000000 */
[----:B------:R-:W-:Y:S01]  /*0920*/  UMOV UR4, 0x1 ;  /* 0x0000000100047882 */ /* 0x000fe20000000000 */
[----:B------:R-:W-:Y:S01]  /*0930*/  ELECT P0, URZ, PT ;  /* 0x0000000000ff782f */ /* 0x000fe20003800000 */
[----:B------:R-:W-:-:S04]  /*0940*/  UIADD3 UR10, UPT, UPT, -UR4, 0x100000, URZ ;  /* 0x00100000040a7890 */ /* 0x000fc8000fffe1ff */
[----:B------:R-:W-:Y:S02]  /*0950*/  USHF.L.U32 UR11, UR10, 0xb, URZ ;  /* 0x0000000b0a0b7899 */ /* 0x000fe400080006ff */
[----:B------:R-:W-:Y:S02]  /*0960*/  USHF.L.U32 UR10, UR10, 0x1, URZ ;  /* 0x000000010a0a7899 */ /* 0x000fe400080006ff */
[----:B------:R-:W-:-:S04]  /*0970*/  UIADD3 UR12, UPT, UPT, -UR9, 0x100000, URZ ;  /* 0x00100000090c7890 */ /* 0x000fc8000fffe1ff */
[----:B------:R-:W-:Y:S02]  /*0980*/  USHF.L.U32 UR13, UR12, 0xb, URZ ;  /* 0x0000000b0c0d7899 */ /* 0x000fe400080006ff */
[----:B------:R-:W-:Y:S02]  /*0990*/  USHF.L.U32 UR12, UR12, 0x1, URZ ;  /* 0x000000010c0c7899 */ /* 0x000fe400080006ff */
[----:B-1----:R-:W-:Y:S01]  /*09a0*/  ULEA UR5, UR5, UR7, 0x18 ;  /* 0x0000000705057291 */ /* 0x002fe2000f8ec0ff */
[----:B------:R-:W1:Y:S11]  /*09b0*/  FENCE.VIEW.ASYNC.S ;  /* 0x00000000000073c6 */ /* 0x000e760000000000 */
[----:B-1----:R2:W1:Y:S01]  /*09c0*/  SYNCS.EXCH.64 URZ, [UR5+0x70], UR10 ;  /* 0x0000700a05ff75b2 */ /* 0x0024620008000100 */
[----:B------:R2:W1:Y:S01]  /*09d0*/  SYNCS.EXCH.64 URZ, [UR5+0x80], UR12 ;  /* 0x0000800c05ff75b2 */ /* 0x0004620008000100 */
[----:B------:R2:W1:Y:S01]  /*09e0*/  SYNCS.EXCH.64 URZ, [UR5+0x78], UR10 ;  /* 0x0000780a05ff75b2 */ /* 0x0004620008000100 */
[----:B------:R2:W1:Y:S02]  /*09f0*/  SYNCS.EXCH.64 URZ, [UR5+0x88], UR12 ;  /* 0x0000880c05ff75b2 */ /* 0x0004640008000100 */
[----:B--2---:R-:W-:Y:S01]  /*0a00*/  NOP ;  /* 0x0000000000007918 */ /* 0x004fe20000000000 */
.L_x_12:
        /* <DEDUP_REMOVED lines=20> */
[----:B------:R2:W1:Y:S01]  /*0b50*/  SYNCS.EXCH.64 URZ, [UR7+0xb8], UR4 ;  /* 0x0000b80407ff75b2 */ /* 0x0004620008000100 */
[----:B------:R2:W1:Y:S01]  /*0b60*/  SYNCS.EXCH.64 URZ, [UR7+0xa0], UR10 ;  /* 0x0000a00a07ff75b2 */ /* 0x0004620008000100 */
[----:B------:R2:W1:Y:S01]  /*0b70*/  SYNCS.EXCH.64 URZ, [UR7+0xc0], UR4 ;  /* 0x0000c00407ff75b2 */ /* 0x0004620008000100 */
[----:B------:R2:W1:Y:S01]  /*0b80*/  SYNCS.EXCH.64 URZ, [UR7+0xa8], UR10 ;  /* 0x0000a80a07ff75b2 */ /* 0x0004620008000100 */
[----:B------:R2:W1:Y:S02]  /*0b90*/  SYNCS.EXCH.64 URZ, [UR7+0xc8], UR4 ;  /* 0x0000c80407ff75b2 */ /* 0x0004640008000100 */
[----:B--2---:R-:W-:Y:S01]  /*0ba0*/  NOP ;  /* 0x0000000000007918 */ /* 0x004fe20000000000 */
.L_x_13:
        /* <DEDUP_REMOVED lines=18> */
.L_x_14:
[----:B-1----:R-:W1:Y:S01]  /*0cd0*/  S2UR UR5, SR_CTAID.X ;  /* 0x00000000000579c3 */ /* 0x002e620000002500 */
[----:B------:R-:W-:-:S05]  /*0ce0*/  CS2R.32 R170, SR_CgaSize ;  /* 0x0000000000aa7805 */ /* 0x000fca0000008a00 */
[----:B------:R-:W-:-:S05]  /*0cf0*/  IMAD R170, R170, -0xa0, RZ ;  /* 0xffffff60aaaa7824 */ /* 0x000fca00078e02ff */
[----:B------:R-:W-:-:S14]  /*0d00*/  R2UR UR9, R170 ;  /* 0x00000000aa0972ca */ /* 0x000fdc00000e0000 */
[----:B------:R-:W2:Y:S01]  /*0d10*/  LDCU UR9, c[0x0][UR9+0x2b0] ;  /* 0x00005600090977ac */ /* 0x000ea20008000800 */
[----:B------:R-:W-:Y:S01]  /*0d20*/  NOP ;  /* 0x0000000000007918 */ /* 0x000fe20000000000 */
[----:B------:R-:W-:-:S05]  /*0d30*/  CS2R.32 R170, SR_CgaSize ;  /* 0x0000000000aa7805 */ /* 0x000fca0000008a00 */
[----:B------:R-:W-:-:S05]  /*0d40*/  IMAD R170, R170, -0xa0, RZ ;  /* 0xffffff60aaaa7824 */ /* 0x000fca00078e02ff */
[----:B------:R-:W-:-:S14]  /*0d50*/  R2UR UR7, R170 ;  /* 0x00000000aa0772ca */ /* 0x000fdc00000e0000 */
[----:B------:R-:W3:Y:S01]  /*0d60*/  LDCU UR7, c[0x0][UR7+0x2b4] ;  /* 0x00005680070777ac */ /* 0x000ee20008000800 */
[----:B------:R-:W4:Y:S08]  /*0d70*/  S2UR UR4, SR_CTAID.Y ;  /* 0x00000000000479c3 */ /* 0x000f300000002600 */
[----:B------:R-:W3:Y:S01]  /*0d80*/  LDC R9, c[0x0][0xb24] ;  /* 0x0002c900ff097b82 */ /* 0x000ee20000000800 */
[----:B-1----:R-:W-:-:S02]  /*0d90*/  I2FP.F32.U32 R5, UR5 ;  /* 0x0000000500057c45 */ /* 0x002fc40008201000 */
[----:B------:R-:W-:-:S05]  /*0da0*/  CS2R.32 R3, SR_CgaSize ;  /* 0x0000000000037805 */ /* 0x000fca0000008a00 */
[----:B------:R-:W-:-:S06]  /*0db0*/  IMAD R3, R3, -0xa0, RZ ;  /* 0xffffff6003037824 */ /* 0x000fcc00078e02ff */
[----:B------:R-:W1:Y:S01]  /*0dc0*/  LDC R3, c[0x0][R3+0x2a0] ;  /* 0x0000a80003037b82 */ /* 0x000e620000000800 */
[----:B------:R-:W-:Y:S01]  /*0dd0*/  MOV R21, UR5 ;  /* 0x0000000500157c02 */ /* 0x000fe20008000f00 */
[----:B--2---:R-:W-:Y:S01]  /*0de0*/  FMUL R5, R5, UR9 ;  /* 0x0000000905057c20 */ /* 0x004fe20008400000 */
[----:B----4-:R-:W-:Y:S02]  /*0df0*/  I2FP.F32.U32 R4, UR4 ;  /* 0x0000000400047c45 */ /* 0x010fe40008201000 */
[----:B------:R-:W-:-:S05]  /*0e00*/  CS2R.32 R2, SR_CgaSize ;  /* 0x0000000000027805 */ /* 0x000fca0000008a00 */
[----:B------:R-:W-:-:S06]  /*0e10*/  IMAD R2, R2, -0xa0, RZ ;  /* 0xffffff6002027824 */ /* 0x000fcc00078e02ff */
[----:B------:R-:W2:Y:S01]  /*0e20*/  LDC R2, c[0x0][R2+0x2a4] ;  /* 0x0000a90002027b82 */ /* 0x000ea20000000800 */
[----:B------:R-:W4:Y:S01]  /*0e30*/  F2I.U32.TRUNC.NTZ R170, R5 ;  /* 0x0000000500aa7305 */ /* 0x000f22000020f000 */
[----:B------:R-:W-:Y:S01]  /*0e40*/  MOV R20, UR4 ;  /* 0x0000000400147c02 */ /* 0x000fe20008000f00 */
[----:B---3--:R-:W-:-:S05]  /*0e50*/  FMUL R4, R4, UR7 ;  /* 0x0000000704047c20 */ /* 0x008fca0008400000 */
[----:B------:R-:W-:Y:S01]  /*0e60*/  BAR.SYNC.DEFER_BLOCKING 0x0 ;  /* 0x0000000000007b1d */ /* 0x000fe20000010000 */
[----:B------:R-:W-:-:S05]  /*0e70*/  ISETP.GE.AND P0, PT, R9, 0x1, PT ;  /* 0x000000010900780c */ /* 0x000fca0003f06270 */
[----:B------:R-:W3:Y:S02]  /*0e80*/  F2I.U32.TRUNC.NTZ R147, R4 ;  /* 0x0000000400937305 */ /* 0x000ee4000020f000 */
[----:B------:R-:W2:Y:S01]  /*0e90*/  S2UR UR36, SR_CTAID.Z ;  /* 0x00000000002479c3 */ /* 0x000ea20000002700 */
[----:B----4-:R-:W-:-:S05]  /*0ea0*/  IADD3 R170, PT, PT, -R170, RZ, RZ ;  /* 0x000000ffaaaa7210 */ /* 0x010fca0007ffe1ff */
[----:B-1----:R-:W-:Y:S01]  /*0eb0*/  IMAD R170, R3, R170, UR5 ;  /* 0x0000000503aa7e24 */ /* 0x002fe2000f8e02aa */
[----:B---3--:R-:W-:-:S05]  /*0ec0*/  IADD3 R147, PT, PT, -R147, RZ, RZ ;  /* 0x000000ff93937210 */ /* 0x008fca0007ffe1ff */
[----:B--2---:R-:W-:Y:S01]  /*0ed0*/  IMAD R147, R2, R147, UR4 ;  /* 0x0000000402937e24 */ /* 0x004fe2000f8e0293 */
[----:B------:R-:W-:Y:S06]  /*0ee0*/  @!P0 BRA `(.L_x_15) ;  /* 0x0000000000b88947 */ /* 0x000fec0003800000 */
[----:B------:R-:W1:Y:S01]  /*0ef0*/  LDC.64 R4, c[0x0][0xb18] ;  /* 0x0002c600ff047b82 */ /* 0x000e620000000a00 */
[----:B------:R-:W-:-:S07]  /*0f00*/  ISETP.NE.AND P0, PT, R9, 0x1, PT ;  /* 0x000000010900780c */ /* 0x000fce0003f05270 */
[----:B------:R-:W2:Y:S08]  /*0f10*/  LDC R10, c[0x0][0xb0c] ;  /* 0x0002c300ff0a7b82 */ /* 0x000eb00000000800 */
[----:B------:R-:W3:Y:S08]  /*0f20*/  LDC R11, c[0x0][0x370] ;  /* 0x0000dc00ff0b7b82 */ /* 0x000ef00000000800 */
[----:B------:R-:W4:Y:S01]  /*0f30*/  LDC R12, c[0x0][0x374] ;  /* 0x0000dd00ff0c7b82 */ /* 0x000f220000000800 */
[----:B-1----:R-:W-:-:S07]  /*0f40*/  ISETP.NE.AND P1, PT, R4, 0x1, PT ;  /* 0x000000010400780c */ /* 0x002fce0003f25270 */
[----:B------:R-:W3:Y:S01]  /*0f50*/  LDC.64 R6, c[0x0][0xb10] ;  /* 0x0002c400ff067b82 */ /* 0x000ee20000000a00 */
[----:B--2---:R-:W-:-:S07]  /*0f60*/  ISETP.NE.AND P2, PT, R10, 0x1, PT ;  /* 0x000000010a00780c */ /* 0x004fce0003f45270 */
[----:B------:R-:W1:Y:S08]  /*0f70*/  LDC R8, c[0x0][0xb20] ;  /* 0x0002c800ff087b82 */ /* 0x000e700000000800 */
[----:B------:R-:W2:Y:S01]  /*0f80*/  LDC.64 R2, c[0x0][0xb28] ;  /* 0x0002ca00ff027b82 */ /* 0x000ea20000000a00 */
[----:B----4-:R-:W-:-:S04]  /*0f90*/  IMAD.HI.U32 R13, R12, R5, RZ ;  /* 0x000000050c0d7227 */ /* 0x010fc800078e00ff */
[----:B------:R-:W-:-:S04]  /*0fa0*/  IMAD.HI.U32 R5, R20, R5, RZ ;  /* 0x0000000514057227 */ /* 0x000fc800078e00ff */
[----:B---3--:R-:W-:-:S04]  /*0fb0*/  IMAD.HI.U32 R14, R11, R6, RZ ;  /* 0x000000060b0e7227 */ /* 0x008fc800078e00ff */
[C---:B------:R-:W-:Y:S01]  /*0fc0*/  IMAD.HI.U32 R16, R21.reuse, R6, RZ ;  /* 0x0000000615107227 */ /* 0x040fe200078e00ff */
[-C--:B------:R-:W-:Y:S02]  /*0fd0*/  @P2 SHF.R.U32.HI R11, RZ, R7.reuse, R14 ;  /* 0x00000007ff0b2219 */ /* 0x080fe4000001160e */
[-C--:B-1----:R-:W-:Y:S02]  /*0fe0*/  @P1 SHF.R.U32.HI R12, RZ, R8.reuse, R13 ;  /* 0x00000008ff0c1219 */ /* 0x082fe4000001160d */
[----:B------:R-:W-:Y:S02]  /*0ff0*/  SHF.R.U32.HI R5, RZ, R8, R5 ;  /* 0x00000008ff057219 */ /* 0x000fe40000011605 */
[----:B------:R-:W-:Y:S02]  /*1000*/  SHF.R.U32.HI R16, RZ, R7, R16 ;  /* 0x00000007ff107219 */ /* 0x000fe40000011610 */
[----:B------:R-:W-:Y:S01]  /*1010*/  SEL R5, R20, R5, !P1 ;  /* 0x0000000514057207 */ /* 0x000fe20004800000 */
[----:B--2---:R-:W-:Y:S01]  /*1020*/  IMAD.HI.U32 R14, R12, R2, RZ ;  /* 0x000000020c0e7227 */ /* 0x004fe200078e00ff */
[----:B------:R-:W-:-:S02]  /*1030*/  SEL R7, R21, R16, !P2 ;  /* 0x0000001015077207 */ /* 0x000fc40005000000 */
[----:B------:R-:W-:Y:S01]  /*1040*/  IADD3 R13, PT, PT, -R5, RZ, RZ ;  /* 0x000000ff050d7210 */ /* 0x000fe20007ffe1ff */
[----:B------:R-:W-:Y:S01]  /*1050*/  IMAD.HI.U32 R6, R11, R2, RZ ;  /* 0x000000020b067227 */ /* 0x000fe200078e00ff */
[----:B------:R-:W-:-:S03]  /*1060*/  @P0 SHF.R.U32.HI R12, RZ, R3, R14 ;  /* 0x00000003ff0c0219 */ /* 0x000fc6000001160e */
[----:B------:R-:W-:Y:S01]  /*1070*/  IMAD R13, R4, R13, R20 ;  /* 0x0000000d040d7224 */ /* 0x000fe200078e0214 */
[----:B------:R-:W-:Y:S01]  /*1080*/  @P0 SHF.R.U32.HI R11, RZ, R3, R6 ;  /* 0x00000003ff0b0219 */ /* 0x000fe20000011606 */
[----:B------:R-:W-:-:S04]  /*1090*/  IMAD R12, R12, R9, RZ ;  /* 0x000000090c0c7224 */ /* 0x000fc800078e02ff */
[----:B------:R-:W-:Y:S01]  /*10a0*/  IMAD R6, R11, R9, RZ ;  /* 0x000000090b067224 */ /* 0x000fe200078e02ff */
[----:B------:R-:W-:-:S04]  /*10b0*/  ISETP.GE.AND P1, PT, R5, R12, PT ;  /* 0x0000000c0500720c */ /* 0x000fc80003f26270 */
[----:B------:R-:W-:Y:S01]  /*10c0*/  ISETP.GE.OR P1, PT, R7, R6, P1 ;  /* 0x000000060700720c */ /* 0x000fe20000f26670 */
[----:B------:R-:W-:-:S05]  /*10d0*/  IMAD.HI.U32 R6, R5, R2, RZ ;  /* 0x0000000205067227 */ /* 0x000fca00078e00ff */
[----:B------:R-:W-:-:S04]  /*10e0*/  SHF.R.U32.HI R6, RZ, R3, R6 ;  /* 0x00000003ff067219 */ /* 0x000fc80000011606 */
[----:B------:R-:W-:-:S03]  /*10f0*/  SEL R6, R5, R6, !P0 ;  /* 0x0000000605067207 */ /* 0x000fc60004000000 */
[----:B------:R-:W-:Y:S01]  /*1100*/  @!P1 IMAD.HI.U32 R8, R7, R2, RZ ;  /* 0x0000000207089227 */ /* 0x000fe200078e00ff */
[----:B------:R-:W-:-:S04]  /*1110*/  IADD3 R2, PT, PT, -R6, RZ, RZ ;  /* 0x000000ff06027210 */ /* 0x000fc80007ffe1ff */
[----:B------:R-:W-:Y:S01]  /*1120*/  @!P1 SHF.R.U32.HI R8, RZ, R3, R8 ;  /* 0x00000003ff089219 */ /* 0x000fe20000011608 */
[----:B------:R-:W-:-:S03]  /*1130*/  IMAD R2, R9, R2, R5 ;  /* 0x0000000209027224 */ /* 0x000fc600078e0205 */
[----:B------:R-:W-:-:S05]  /*1140*/  @!P1 SEL R3, R7, R8, !P0 ;  /* 0x0000000807039207 */ /* 0x000fca0004000000 */
[--C-:B------:R-:W-:Y:S02]  /*1150*/  @!P1 IMAD.IADD R6, R6, 0x1, -R3.reuse ;  /* 0x0000000106069824 */ /* 0x100fe400078e0a03 */
[----:B------:R-:W-:Y:S01]  /*1160*/  @!P1 IMAD R3, R2, R11, R3 ;  /* 0x0000000b02039224 */ /* 0x000fe200078e0203 */
[----:B------:R-:W-:Y:S01]  /*1170*/  IADD3 R2, PT, PT, -R7, RZ, RZ ;  /* 0x000000ff07027210 */ /* 0x000fe20007ffe1ff */
[----:B------:R-:W-:Y:S02]  /*1180*/  @!P1 IMAD R5, R6, R9, R7 ;  /* 0x0000000906059224 */ /* 0x000fe400078e0207 */
[----:B------:R-:W-:Y:S02]  /*1190*/  @!P1 IMAD.MOV.U32 R7, RZ, RZ, R3 ;  /* 0x000000ffff079224 */ /* 0x000fe400078e0003 */
[----:B------:R-:W-:Y:S02]  /*11a0*/  IMAD R2, R10, R2, R21 ;  /* 0x000000020a027224 */ /* 0x000fe400078e0215 */
[----:B------:R-:W-:-:S02]  /*11b0*/  IMAD R20, R5, R4, R13 ;  /* 0x0000000405147224 */ /* 0x000fc400078e020d */
[----:B------:R-:W-:Y:S02]  /*11c0*/  IMAD R21, R7, R10, R2 ;  /* 0x0000000a07157224 */ /* 0x000fe400078e0202 */
.L_x_15:
[----:B------:R-:W1:Y:S01]  /*11d0*/  LDCU UR4, c[0x0][0xb30] ;  /* 0x00016600ff0477ac */ /* 0x000e620008000800 */
[----:B------:R-:W2:Y:S08]  /*11e0*/  S2UR UR37, SR_CgaCtaId ;  /* 0x00000000002579c3 */ /* 0x000eb00000008800 */
[----:B------:R-:W3:Y:S01]  /*11f0*/  LDC R72, c[0x0][0xb24] ;  /* 0x0002c900ff487b82 */ /* 0x000ee20000000800 */
[----:B-1----:R-:W-:-:S09]  /*1200*/  UISETP.NE.AND UP1, UPT, UR4, 0x1, UPT ;  /* 0x000000010400788c */ /* 0x002fd2000bf25270 */
[----:B--2---:R-:W-:Y:S05]  /*1210*/  BRA.U UP1, `(.L_x_16) ;  /* 0x0000000101407547 */ /* 0x004fea000b800000 */
[----:B------:R-:W1:Y:S08]  /*1220*/  LDC.64 R4, c[0x0][0xb10] ;  /* 0x0002c400ff047b82 */ /* 0x000e700000000a00 */
[----:B------:R-:W2:Y:S08]  /*1230*/  LDC.64 R2, c[0x0][0xb18] ;  /* 0x0002c600ff027b82 */ /* 0x000eb00000000a00 */
[----:B------:R-:W4:Y:S08]  /*1240*/  LDC R6, c[0x0][0xb20] ;  /* 0x0002c800ff067b82 */ /* 0x000f300000000800 */
[----:B------:R-:W3:Y:S01]  /*1250*/  LDC R8, c[0x0][0xb0c] ;  /* 0x0002c300ff087b82 */ /* 0x000ee20000000800 */
[----:B-1----:R-:W-:-:S05]  /*1260*/  IMAD.HI.U32 R4, R21, R4, RZ ;  /* 0x0000000415047227 */ /* 0x002fca00078e00ff */
[----:B------:R-:W-:Y:S01]  /*1270*/  SHF.R.U32.HI R4, RZ, R5, R4 ;  /* 0x00000005ff047219 */ /* 0x000fe20000011604 */
[----:B--2---:R-:W-:Y:S01]  /*1280*/  IMAD.HI.U32 R3, R20, R3, RZ ;  /* 0x0000000314037227 */ /* 0x004fe200078e00ff */
[----:B------:R-:W-:-:S04]  /*1290*/  ISETP.NE.AND P0, PT, R2, 0x1, PT ;  /* 0x000000010200780c */ /* 0x000fc80003f05270 */
[----:B----4-:R-:W-:-:S04]  /*12a0*/  SHF.R.U32.HI R3, RZ, R6, R3 ;  /* 0x00000006ff037219 */ /* 0x010fc80000011603 */
[----:B------:R-:W-:Y:S02]  /*12b0*/  SEL R3, R20, R3, !P0 ;  /* 0x0000000314037207 */ /* 0x000fe40004000000 */
[----:B---3--:R-:W-:-:S04]  /*12c0*/  ISETP.NE.AND P1, PT, R8, 0x1, PT ;  /* 0x000000010800780c */ /* 0x008fc80003f25270 */
[----:B------:R-:W-:-:S05]  /*12d0*/  SEL R4, R21, R4, !P1 ;  /* 0x0000000415047207 */ /* 0x000fca0004800000 */
[----:B------:R-:W-:Y:S02]  /*12e0*/  IMAD.IADD R5, R3, 0x1, -R4 ;  /* 0x0000000103057824 */ /* 0x000fe400078e0a04 */
[----:B------:R-:W-:Y:S02]  /*12f0*/  IMAD.IADD R3, R4, 0x1, -R3 ;  /* 0x0000000104037824 */ /* 0x000fe400078e0a03 */
[----:B------:R-:W-:Y:S02]  /*1300*/  IMAD R21, R5, R8, R21 ;  /* 0x0000000805157224 */ /* 0x000fe400078e0215 */
[----:B------:R-:W-:-:S07]  /*1310*/  IMAD R20, R3, R2, R20 ;  /* 0x0000000203147224 */ /* 0x000fce00078e0214 */
.L_x_16:
[----:B------:R-:W-:Y:S01]  /*1320*/  BAR.SYNC.DEFER_BLOCKING 0x0 ;  /* 0x0000000000007b1d */ /* 0x000fe20000010000 */
[----:B------:R-:W-:Y:S01]  /*1330*/  UISETP.NE.AND UP1, UPT, UR8, 0x2, UPT ;  /* 0x000000020800788c */ /* 0x000fe2000bf25270 */
[----:B------:R-:W-:Y:S02]  /*1340*/  ISETP.NE.OR P5, PT, R0, 0x2, !P5 ;  /* 0x000000020000780c */ /* 0x000fe40006fa5670 */
[----:B------:R-:W-:-:S06]  /*1350*/  LOP3.LUT R2, R189, 0x1f, RZ, 0xc0, !PT ;  /* 0x0000001fbd027812 */ /* 0x000fcc00078ec0ff */
[----:B------:R-:W-:Y:S05]  /*1360*/  BRA.U UP1, `(.L_x_17) ;  /* 0x0000001101547547 */ /* 0x000fea000b800000 */
[----:B------:R-:W1:Y:S01]  /*1370*/  LDCU UR13, c[0x0][0x38c] ;  /* 0x00007180ff0d77ac */ /* 0x000e620008000800 */
[----:B------:R-:W2:Y:S01]  /*1380*/  LDC R9, c[0x0][0x370] ;  /* 0x0000dc00ff097b82 */ /* 0x000ea20000000800 */
[----:B------:R-:W-:Y:S01]  /*1390*/  PLOP3.LUT P1, PT, PT, PT, UP2, 0x80, 0x8 ;  /* 0x000000000008781c */ /* 0x000fe20003f2f028 */
[----:B------:R-:W-:Y:S01]  /*13a0*/  IMAD.MOV.U32 R15, RZ, RZ, 0x1 ;  /* 0x00000001ff0f7424 */ /* 0x000fe200078e00ff */
[----:B------:R-:W-:Y:S01]  /*13b0*/  ISETP.EQ.OR P4, PT, R2, RZ, P5 ;  /* 0x000000ff0200720c */ /* 0x000fe20002f82670 */
[----:B------:R-:W-:Y:S01]  /*13c0*/  IMAD.MOV.U32 R14, RZ, RZ, RZ ;  /* 0x000000ffff0e7224 */ /* 0x000fe200078e00ff */
[----:B------:R-:W-:Y:S02]  /*13d0*/  PLOP3.LUT P1, PT, P1, PT, PT, 0x8, 0x80 ;  /* 0x000000000080781c */ /* 0x000fe40000f2e170 */
[----:B------:R-:W-:Y:S01]  /*13e0*/  CS2R R12, SRZ ;  /* 0x00000000000c7805 */ /* 0x000fe2000001ff00 */
[----:B------:R-:W-:Y:S01]  /*13f0*/  IMAD.MOV.U32 R10, RZ, RZ, 0x1 ;  /* 0x00000001ff0a7424 */ /* 0x000fe200078e00ff */
[----:B------:R-:W4:Y:S01]  /*1400*/  LDC R0, c[0x0][0x374] ;  /* 0x0000dd00ff007b82 */ /* 0x000f220000000800 */
[----:B------:R-:W2:Y:S01]  /*1410*/  LDCU.64 UR22, c[0x0][0x348] ;  /* 0x00006900ff1677ac */ /* 0x000ea20008000a00 */
[----:B------:R-:W-:Y:S01]  /*1420*/  UMOV UR6, URZ ;  /* 0x000000ff00067c82 */ /* 0x000fe20008000000 */
[----:B-1----:R-:W-:-:S04]  /*1430*/  UIADD3 UR5, UPT, UPT, UR13, 0x7f, URZ ;  /* 0x0000007f0d057890 */ /* 0x002fc8000fffe0ff */
[----:B------:R-:W-:-:S04]  /*1440*/  USHF.R.S32.HI UR4, URZ, 0x1f, UR5 ;  /* 0x0000001fff047899 */ /* 0x000fc80008011405 */
[----:B------:R-:W-:-:S04]  /*1450*/  ULEA.HI UR4, UR4, UR5, URZ, 0x7 ;  /* 0x0000000504047291 */ /* 0x000fc8000f8f38ff */
[----:B------:R-:W-:Y:S02]  /*1460*/  USHF.R.S32.HI UR15, URZ, 0x7, UR4 ;  /* 0x00000007ff0f7899 */ /* 0x000fe40008011404 */
[----:B------:R-:W-:Y:S02]  /*1470*/  UIADD3 UR4, UPT, UPT, UR13, -0x1, URZ ;  /* 0xffffffff0d047890 */ /* 0x000fe4000fffe0ff */
[----:B------:R-:W-:Y:S02]  /*1480*/  UISETP.LT.U32.AND UP0, UPT, UR15, 0x4, UPT ;  /* 0x000000040f00788c */ /* 0x000fe4000bf01070 */
[----:B------:R-:W-:Y:S02]  /*1490*/  UISETP.GE.U32.AND UP1, UPT, UR4, -0xff, UPT ;  /* 0xffffff010400788c */ /* 0x000fe4000bf26070 */
[----:B------:R-:W-:Y:S02]  /*14a0*/  USEL UR14, UR15, 0x4, UP0 ;  /* 0x000000040f0e7887 */ /* 0x000fe40008000000 */
[----:B------:R-:W-:-:S02]  /*14b0*/  UIADD3 UR13, UPT, UPT, UR13, 0xfe, URZ ;  /* 0x000000fe0d0d7890 */ /* 0x000fc4000fffe0ff */
[----:B------:R-:W-:Y:S02]  /*14c0*/  UIADD3 UR5, UPT, UPT, UR14, -0x1, URZ ;  /* 0xffffffff0e057890 */ /* 0x000fe4000fffe0ff */
[----:B------:R-:W-:-:S03]  /*14d0*/  UIADD3 UR7, UPT, UPT, UR15, -UR14, URZ ;  /* 0x8000000e0f077290 */ /* 0x000fc6000fffe0ff */
[----:B------:R-:W-:-:S04]  /*14e0*/  @UP1 UIADD3 UR5, UPT, UPT, UR14, URZ, URZ ;  /* 0x000000ff0e051290 */ /* 0x000fc8000fffe0ff */
[----:B--2---:R-:W-:-:S12]  /*14f0*/  UIADD3 UR5, UPT, UPT, UR5, 0x1, URZ ;  /* 0x0000000105057890 */ /* 0x004fd8000fffe0ff */
.L_x_35:
[----:B------:R-:W-:Y:S01]  /*1500*/  UISETP.NE.AND UP0, UPT, UR37, URZ, UPT ;  /* 0x000000ff2500728c */ /* 0x000fe2000bf05270 */
[----:B------:R-:W1:Y:S08]  /*1510*/  S2UR UR37, SR_CgaCtaId ;  /* 0x00000000002579c3 */ /* 0x000e700000008800 */
[----:B------:R-:W-:Y:S05]  /*1520*/  BRA.U UP0, `(.L_x_18) ;  /* 0x0000000100347547 */ /* 0x000fea000b800000 */
[----:B------:R-:W2:Y:S01]  /*1530*/  S2R R2, SR_CgaCtaId ;  /* 0x0000000000027919 */ /* 0x000ea20000008800 */
[----:B------:R-:W-:-:S04]  /*1540*/  MOV R3, 0x400 ;  /* 0x0000040000037802 */ /* 0x000fc80000000f00 */
[----:B--2---:R-:W-:Y:S02]  /*1550*/  LEA R3, R2, R3, 0x18 ;  /* 0x0000000302037211 */ /* 0x004fe400078ec0ff */
[----:B------:R-:W-:-:S03]  /*1560*/  SHF.L.U32 R2, R10, 0x1f, RZ ;  /* 0x0000001f0a027819 */ /* 0x000fc600000006ff */
[----:B------:R-:W-:-:S04]  /*1570*/  IMAD R3, R12, 0x8, R3 ;  /* 0x000000080c037824 */ /* 0x000fc800078e0203 */
[----:B------:R-:W2:Y:S02]  /*1580*/  SYNCS.PHASECHK.TRANS64.TRYWAIT P0, [R3+URZ+0xe0], R2 ;  /* 0x0000e002030075a7 */ /* 0x000ea400080011ff */
[----:B--2---:R-:W-:Y:S05]  /*1590*/  @!P0 BRA `(.L_x_19) ;  /* 0x0000006c00148947 */ /* 0x004fea0003800000 */
.L_x_106:
[----:B------:R-:W-:Y:S01]  /*15a0*/  VIADD R12, R12, 0x1 ;  /* 0x000000010c0c7836 */ /* 0x000fe20000000000 */
[----:B------:R2:W-:Y:S04]  /*15b0*/  SYNCS.ARRIVE.TRANS64.A1T0 RZ, [R3+URZ+0xd0], RZ ;  /* 0x0000d0ff03ff79a7 */ /* 0x0005e800081000ff */
[----:B------:R-:W-:-:S04]  /*15c0*/  ISETP.NE.AND P0, PT, R12, 0x2, PT ;  /* 0x000000020c00780c */ /* 0x000fc80003f05270 */
[----:B------:R-:W-:Y:S02]  /*15d0*/  SEL R12, R12, RZ, P0 ;  /* 0x000000ff0c0c7207 */ /* 0x000fe40000000000 */
[----:B--2---:R-:W-:-:S04]  /*15e0*/  SEL R3, RZ, 0x1, P0 ;  /* 0x00000001ff037807 */ /* 0x004fc80000000000 */
[----:B------:R-:W-:-:S07]  /*15f0*/  LOP3.LUT R10, R10, R3, RZ, 0x3c, !PT ;  /* 0x000000030a0a7212 */ /* 0x000fce00078e3cff */
.L_x_18:
[----:B------:R-:W-:Y:S01]  /*1600*/  UMOV UR4, 0x400 ;  /* 0x0000040000047882 */ /* 0x000fe20000000000 */
[----:B------:R-:W-:Y:S01]  /*1610*/  SHF.L.U32 R2, R15, 0x1f, RZ ;  /* 0x0000001f0f027819 */ /* 0x000fe200000006ff */
[----:B-1----:R-:W-:Y:S01]  /*1620*/  ULEA UR4, UR37, UR4, 0x18 ;  /* 0x0000000425047291 */ /* 0x002fe2000f8ec0ff */
[----:B------:R-:W-:Y:S01]  /*1630*/  R2UR UR35, R21 ;  /* 0x00000000152372ca */ /* 0x000fe200000e0000 */
[----:B------:R-:W-:Y:S01]  /*1640*/  UISETP.GE.U32.AND UP0, UPT, UR13, 0xff, UPT ;  /* 0x000000ff0d00788c */ /* 0x000fe2000bf06070 */
[----:B------:R-:W-:Y:S01]  /*1650*/  R2UR UR11, R20 ;  /* 0x00000000140b72ca */ /* 0x000fe200000e0000 */
[----:B------:R-:W-:Y:S01]  /*1660*/  ULEA UR8, UR6, UR4, 0x3 ;  /* 0x0000000406087291 */ /* 0x000fe2000f8e18ff */
[----:B------:R-:W-:-:S08]  /*1670*/  UMOV UR24, URZ ;  /* 0x000000ff00187c82 */ /* 0x000fd00008000000 */
[----:B------:R1:W2:Y:S01]  /*1680*/  SYNCS.PHASECHK.TRANS64.TRYWAIT P0, [UR8+0x20], R2 ;  /* 0x00002002ff0075a7 */ /* 0x0002a20008001108 */
[----:B------:R-:W-:Y:S02]  /*1690*/  USHF.L.U32 UR35, UR35, 0x7, URZ ;  /* 0x0000000723237899 */ /* 0x000fe400080006ff */
[----:B------:R-:W-:Y:S01]  /*16a0*/  USHF.L.U32 UR11, UR11, 0x7, URZ ;  /* 0x000000070b0b7899 */ /* 0x000fe200080006ff */
[----:B------:R-:W-:Y:S11]  /*16b0*/  BRA.U !UP0, `(.L_x_20) ;  /* 0x0000000108a47547 */ /* 0x000ff6000b800000 */
[----:B------:R-:W-:Y:S01]  /*16c0*/  UMOV UR16, URZ ;  /* 0x000000ff00107c82 */ /* 0x000fe20008000000 */
[----:B------:R-:W-:-:S05]  /*16d0*/  UMOV UR17, UR6 ;  /* 0x0000000600117c82 */ /* 0x000fca0008000000 */
.L_x_25:
[----:B-1----:R-:W-:Y:S01]  /*16e0*/  ULEA UR33, UR17, UR4, 0x3 ;  /* 0x0000000411217291 */ /* 0x002fe2000f8e18ff */
[----:B--2---:R-:W-:Y:S01]  /*16f0*/  @!P5 MOV R3, 0x8000 ;  /* 0x000080000003d802 */ /* 0x004fe20000000f00 */
[----:B--2---:R-:W-:Y:S10]  /*1700*/  @P0 BRA `(.L_x_21) ;  /* 0x00000000000c0947 */ /* 0x004ff40003800000 */
[----:B------:R-:W-:-:S04]  /*1710*/  SHF.L.U32 R5, R15, 0x1f, RZ ;  /* 0x0000001f0f057819 */ /* 0x000fc800000006ff */
[----:B------:R-:W2:Y:S02]  /*1720*/  SYNCS.PHASECHK.TRANS64.TRYWAIT P0, [UR33+0x20], R5 ;  /* 0x00002005ff0075a7 */ /* 0x000ea40008001121 */
[----:B--2---:R-:W-:Y:S05]  /*1730*/  @!P0 BRA `(.L_x_22) ;  /* 0x0000006800c08947 */ /* 0x004fea0003800000 */
.L_x_21:
[----:B------:R2:W-:Y:S01]  /*1740*/  @!P5 SYNCS.ARRIVE.TRANS64 RZ, [UR33], R3 ;  /* 0x00000003ffffd9a7 */ /* 0x0005e20008000021 */
[----:B------:R-:W-:Y:S04]  /*1750*/  BSSY.RECONVERGENT B0, `(.L_x_23) ;  /* 0x0000003000007945 */ /* 0x000fe80003800200 */
[----:B------:R-:W-:Y:S05]  /*1760*/  @P4 BRA `(.L_x_24) ;  /* 0x0000000000044947 */ /* 0x000fea0003800000 */
[----:B------:R-:W-:Y:S05]  /*1770*/  BPT.TRAP 0x1 ;  /* 0x000000040000795c */ /* 0x000fea0000300000 */
.L_x_24:
[----:B------:R-:W-:Y:S05]  /*1780*/  BSYNC.RECONVERGENT B0 ;  /* 0x0000000000007941 */ /* 0x000fea0003800200 */
.L_x_23:
[----:B------:R-:W-:Y:S02]  /*1790*/  UIADD3 UR6, UPT, UPT, UR17, 0x1, URZ ;  /* 0x0000000111067890 */ /* 0x000fe4000fffe0ff */
[----:B------:R-:W-:Y:S02]  /*17a0*/  UIADD3 UR26, UP1, UPT, UR22, 0x80, URZ ;  /* 0x00000080161a7890 */ /* 0x000fe4000ff3e0ff */
[----:B------:R-:W-:Y:S02]  /*17b0*/  UISETP.NE.AND UP0, UPT, UR6, 0x4, UPT ;  /* 0x000000040600788c */ /* 0x000fe4000bf05270 */
[----:B------:R-:W-:Y:S02]  /*17c0*/  USHF.L.U32 UR34, UR16, 0x7, URZ ;  /* 0x0000000710227899 */ /* 0x000fe400080006ff */
[----:B------:R-:W-:Y:S02]  /*17d0*/  USEL UR9, URZ, 0x1, UP0 ;  /* 0x00000001ff097887 */ /* 0x000fe40008000000 */
[----:B------:R-:W-:-:S02]  /*17e0*/  USEL UR6, UR6, URZ, UP0 ;  /* 0x000000ff06067287 */ /* 0x000fc40008000000 */
[----:B------:R-:W-:Y:S02]  /*17f0*/  UIADD3 UR20, UP0, UPT, UR22, 0x180, URZ ;  /* 0x0000018016147890 */ /* 0x000fe4000ff1e0ff */
[----:B------:R-:W-:Y:S01]  /*1800*/  ULEA UR8, UR6, UR4, 0x3 ;  /* 0x0000000406087291 */ /* 0x000fe2000f8e18ff */
[----:B------:R-:W-:Y:S01]  /*1810*/  LOP3.LUT R15, R15, UR9, RZ, 0x3c, !PT ;  /* 0x000000090f0f7c12 */ /* 0x000fe2000f8e3cff */
[----:B------:R-:W-:Y:S02]  /*1820*/  UIADD3.X UR27, UPT, UPT, URZ, UR23, URZ, UP1, !UPT ;  /* 0x00000017ff1b7290 */ /* 0x000fe40008ffe4ff */
[----:B------:R-:W-:Y:S01]  /*1830*/  UIADD3.X UR21, UPT, UPT, URZ, UR23, URZ, UP0, !UPT ;  /* 0x00000017ff157290 */ /* 0x000fe200087fe4ff */
[----:B-1----:R-:W-:Y:S01]  /*1840*/  SHF.L.U32 R2, R15, 0x1f, RZ ;  /* 0x0000001f0f027819 */ /* 0x002fe200000006ff */
[----:B------:R-:W-:Y:S01]  /*1850*/  UMOV UR18, 0x0 ;  /* 0x0000000000127882 */ /* 0x000fe20000000000 */
[----:B------:R-:W-:Y:S01]  /*1860*/  UMOV UR19, 0x10000000 ;  /* 0x1000000000137882 */ /* 0x000fe20000000000 */
[----:B------:R-:W-:Y:S01]  /*1870*/  UMOV UR12, UR36 ;  /* 0x00000024000c7c82 */ /* 0x000fe20008000000 */
[----:B------:R1:W1:Y:S01]  /*1880*/  SYNCS.PHASECHK.TRANS64.TRYWAIT P0, [UR8+0x20], R2 ;  /* 0x00002002ff0075a7 */ /* 0x0002620008001108 */
[----:B------:R-:W-:Y:S01]  /*1890*/  ULEA UR8, UR17, UR4, 0xe ;  /* 0x0000000411087291 */ /* 0x000fe2000f8e70ff */
[----:B------:R-:W-:Y:S01]  /*18a0*/  UMOV UR9, UR33 ;  /* 0x0000002100097c82 */ /* 0x000fe20008000000 */
[----:B------:R-:W-:-:S02]  /*18b0*/  UMOV UR10, UR34 ;  /* 0x00000022000a7c82 */ /* 0x000fc40008000000 */
[----:B------:R-:W-:Y:S02]  /*18c0*/  UIADD3 UR32, UPT, UPT, UR8, 0x8400, URZ ;  /* 0x0000840008207890 */ /* 0x000fe4000fffe0ff */
[----:B------:R-:W-:Y:S02]  /*18d0*/  UIADD3 UR8, UPT, UPT, UR8, 0x18400, URZ ;  /* 0x0001840008087890 */ /* 0x000fe4000fffe0ff */
[----:B------:R-:W-:Y:S01]  /*18e0*/  UIADD3 UR16, UPT, UPT, UR16, 0x1, URZ ;  /* 0x0000000110107890 */ /* 0x000fe2000fffe0ff */
[----:B------:R-:W-:Y:S01]  /*18f0*/  UMOV UR24, UR5 ;  /* 0x0000000500187c82 */ /* 0x000fe20008000000 */
[----:B------:R-:W-:Y:S02]  /*1900*/  UMOV UR17, UR6 ;  /* 0x0000000600117c82 */ /* 0x000fe40008000000 */
[----:B------:R-:W-:Y:S01]  /*1910*/  UISETP.NE.AND UP0, UPT, UR16, UR5, UPT ;  /* 0x000000051000728c */ /* 0x000fe2000bf05270 */
[----:B------:R1:W-:Y:S02]  /*1920*/  UTMALDG.3D [UR32], [UR26], desc[UR18] ;  /* 0x000012201a0075b4 */ /* 0x0003e40008011000 */
[----:B------:R1:W-:Y:S06]  /*1930*/  UTMALDG.3D [UR8], [UR20], desc[UR18] ;  /* 0x00001208140075b4 */ /* 0x0003ec0008011000 */
[----:B------:R-:W-:Y:S05]  /*1940*/  BRA.U UP0, `(.L_x_25) ;  /* 0xfffffffd00647547 */ /* 0x000fea000b83ffff */
.L_x_20:
[----:B-1----:R-:W-:Y:S01]  /*1950*/  ULEA UR8, UR6, UR4, 0x3 ;  /* 0x0000000406087291 */ /* 0x002fe2000f8e18ff */
[----:B------:R-:W-:Y:S01]  /*1960*/  SHF.L.U32 R2, R15, 0x1f, RZ ;  /* 0x0000001f0f027819 */ /* 0x000fe200000006ff */
[----:B------:R-:W-:Y:S01]  /*1970*/  @!P1 SYNCS.ARRIVE.TRANS64.A1T0 RZ, [UR4+0x68], RZ ;  /* 0x000068ffffff99a7 */ /* 0x000fe20008100004 */
[----:B------:R-:W-:-:S06]  /*1980*/  UISETP.GT.AND UP0, UPT, UR15, UR14, UPT ;  /* 0x0000000e0f00728c */ /* 0x000fcc000bf04270 */
[----:B--2---:R1:W2:Y:S03]  /*1990*/  SYNCS.PHASECHK.TRANS64.TRYWAIT P0, [UR8+0x20], R2 ;  /* 0x00002002ff0075a7 */ /* 0x0042a60008001108 */
[----:B------:R-:W-:Y:S05]  /*19a0*/  BRA.U !UP0, `(.L_x_26) ;  /* 0x0000000108a87547 */ /* 0x000fea000b800000 */
[----:B------:R-:W-:Y:S01]  /*19b0*/  UIADD3 UR21, UPT, UPT, UR7, UR24, URZ ;  /* 0x0000001807157290 */ /* 0x000fe2000fffe0ff */
[----:B------:R-:W-:-:S11]  /*19c0*/  UMOV UR25, UR6 ;  /* 0x0000000600197c82 */ /* 0x000fd60008000000 */
.L_x_31:
[----:B-1----:R-:W-:Y:S01]  /*19d0*/  ULEA UR17, UR25, UR4, 0x3 ;  /* 0x0000000419117291 */ /* 0x002fe2000f8e18ff */
[----:B--2---:R-:W-:Y:S01]  /*19e0*/  @!P5 MOV R3, 0x8000 ;  /* 0x000080000003d802 */ /* 0x004fe20000000f00 */
[----:B--2---:R-:W-:Y:S10]  /*19f0*/  @P0 BRA `(.L_x_27) ;  /* 0x00000000000c0947 */ /* 0x004ff40003800000 */
[----:B------:R-:W-:-:S04]  /*1a00*/  SHF.L.U32 R5, R15, 0x1f, RZ ;  /* 0x0000001f0f057819 */ /* 0x000fc800000006ff */
[----:B------:R-:W2:Y:S02]  /*1a10*/  SYNCS.PHASECHK.TRANS64.TRYWAIT P0, [UR17+0x20], R5 ;  /* 0x00002005ff0075a7 */ /* 0x000ea40008001111 */
[----:B--2---:R-:W-:Y:S05]  /*1a20*/  @!P0 BRA `(.L_x_28) ;  /* 0x00000068001c8947 */ /* 0x004fea0003800000 */
.L_x_27:
[----:B------:R2:W-:Y:S01]  /*1a30*/  @!P5 SYNCS.ARRIVE.TRANS64 RZ, [UR17], R3 ;  /* 0x00000003ffffd9a7 */ /* 0x0005e20008000011 */
[----:B------:R-:W-:Y:S04]  /*1a40*/  BSSY.RECONVERGENT B0, `(.L_x_29) ;  /* 0x0000003000007945 */ /* 0x000fe80003800200 */
[----:B------:R-:W-:Y:S05]  /*1a50*/  @P4 BRA `(.L_x_30) ;  /* 0x0000000000044947 */ /* 0x000fea0003800000 */
[----:B------:R-:W-:Y:S05]  /*1a60*/  BPT.TRAP 0x1 ;  /* 0x000000040000795c */ /* 0x000fea0000300000 */
.L_x_30:
[----:B------:R-:W-:Y:S05]  /*1a70*/  BSYNC.RECONVERGENT B0 ;  /* 0x0000000000007941 */ /* 0x000fea0003800200 */
.L_x_29:
        /* <DEDUP_REMOVED lines=20> */
[----:B------:R-:W-:Y:S01]  /*1bc0*/  UIADD3 UR8, UPT, UPT, UR8, 0x18400, URZ ;  /* 0x0001840008087890 */ /* 0x000fe2000fffe0ff */
[----:B------:R-:W-:Y:S01]  /*1bd0*/  UMOV UR9, UR17 ;  /* 0x0000001100097c82 */ /* 0x000fe20008000000 */
[----:B------:R-:W-:Y:S01]  /*1be0*/  UMOV UR10, UR18 ;  /* 0x00000012000a7c82 */ /* 0x000fe20008000000 */
[----:B------:R-:W-:Y:S01]  /*1bf0*/  UIADD3 UR24, UPT, UPT, UR24, 0x1, URZ ;  /* 0x0000000118187890 */ /* 0x000fe2000fffe0ff */
[----:B------:R-:W-:-:S03]  /*1c00*/  UMOV UR25, UR6 ;  /* 0x0000000600197c82 */ /* 0x000fc60008000000 */
[----:B------:R1:W-:Y:S01]  /*1c10*/  UTMALDG.3D [UR16], [UR30], desc[UR26] ;  /* 0x00001a101e0075b4 */ /* 0x0003e20008011000 */
[----:B------:R-:W-:Y:S01]  /*1c20*/  UISETP.NE.AND UP0, UPT, UR24, UR21, UPT ;  /* 0x000000151800728c */ /* 0x000fe2000bf05270 */
[----:B------:R1:W-:Y:S08]  /*1c30*/  UTMALDG.3D [UR8], [UR28], desc[UR26] ;  /* 0x00001a081c0075b4 */ /* 0x0003f00008011000 */
[----:B------:R-:W-:Y:S05]  /*1c40*/  BRA.U UP0, `(.L_x_31) ;  /* 0xfffffffd00607547 */ /* 0x000fea000b83ffff */
.L_x_26:
[C---:B-1----:R-:W-:Y:S01]  /*1c50*/  LEA R2, R14.reuse, UR4, 0x3 ;  /* 0x000000040e027c11 */ /* 0x042fe2000f8e18ff */
[----:B------:R-:W-:Y:S01]  /*1c60*/  NOP ;  /* 0x0000000000007918 */ /* 0x000fe20000000000 */
[----:B--2---:R-:W-:Y:S02]  /*1c70*/  SHF.L.U32 R3, R13, 0x1f, RZ ;  /* 0x0000001f0d037819 */ /* 0x004fe400000006ff */
[----:B------:R-:W-:Y:S02]  /*1c80*/  LEA R4, R14, UR4, 0x4 ;  /* 0x000000040e047c11 */ /* 0x000fe4000f8e20ff */
[----:B------:R-:W1:Y:S02]  /*1c90*/  SYNCS.PHASECHK.TRANS64.TRYWAIT P0, [R2+URZ+0x70], R3 ;  /* 0x00007003020075a7 */ /* 0x000e6400080011ff */
[----:B-1----:R-:W-:Y:S05]  /*1ca0*/  @!P0 BRA `(.L_x_32) ;  /* 0x0000006400948947 */ /* 0x002fea0003800000 */
.L_x_109:
[----:B------:R-:W2:Y:S01]  /*1cb0*/  LDS.128 R4, [R4+0x100] ;  /* 0x0001000004047984 */ /* 0x000ea20000000c00 */
[----:B---3--:R-:W-:Y:S01]  /*1cc0*/  ISETP.GE.AND P0, PT, R72, 0x1, PT ;  /* 0x000000014800780c */ /* 0x008fe20003f06270 */
[----:B-1----:R-:W-:Y:S01]  /*1cd0*/  VIADD R2, R2, 0x80 ;  /* 0x0000008002027836 */ /* 0x002fe20000000000 */
[----:B------:R-:W-:Y:S01]  /*1ce0*/  @!PT LDS RZ, [RZ] ;  /* 0x00000000fffff984 */ /* 0x000fe20000000800 */
[----:B------:R-:W-:Y:S01]  /*1cf0*/  @!PT LDS RZ, [RZ] ;  /* 0x00000000fffff984 */ /* 0x000fe20000000800 */
[----:B------:R-:W-:Y:S01]  /*1d00*/  @!PT LDS RZ, [RZ] ;  /* 0x00000000fffff984 */ /* 0x000fe20000000800 */
[----:B------:R-:W-:Y:S01]  /*1d10*/  @!PT LDS RZ, [RZ] ;  /* 0x00000000fffff984 */ /* 0x000fe20000000800 */
[----:B------:R1:W-:Y:S06]  /*1d20*/  MEMBAR.ALL.CTA ;  /* 0x0000000000007992 */ /* 0x0003ec0000008000 */
[----:B-1----:R-:W1:Y:S01]  /*1d30*/  FENCE.VIEW.ASYNC.S ;  /* 0x00000000000073c6 */ /* 0x002e620000000000 */
[----:B------:R-:W-:-:S04]  /*1d40*/  PRMT R2, RZ, 0x654, R2 ;  /* 0x00000654ff027816 */ /* 0x000fc80000000002 */
[----:B-1----:R1:W-:Y:S01]  /*1d50*/  SYNCS.ARRIVE.TRANS64.RED.A1T0 RZ, [R2+URZ], RZ ;  /* 0x000000ff02ff79a7 */ /* 0x0023e200081004ff */
[----:B--2---:R-:W-:-:S13]  /*1d60*/  LOP3.LUT P2, RZ, R6, 0x1, RZ, 0xc0, !PT ;  /* 0x0000000106ff7812 */ /* 0x004fda000784c0ff */
[----:B------:R-:W-:Y:S01]  /*1d70*/  @P2 SHF.R.U32.HI R3, RZ, 0x10, R5 ;  /* 0x00000010ff032819 */ /* 0x000fe20000011605 */
[----:B------:R-:W-:Y:S01]  /*1d80*/  VOTEU.ANY UP0, P2 ;  /* 0x0000000000ff7886 */ /* 0x000fe20001000100 */
[----:B------:R-:W-:Y:S02]  /*1d90*/  @P2 MOV R11, R4 ;  /* 0x00000004000b2202 */ /* 0x000fe40000000f00 */
[----:B------:R-:W-:Y:S02]  /*1da0*/  @P2 R2UR.BROADCAST UR8, R3 ;  /* 0x00000000030822ca */ /* 0x000fe400008e0000 */
[----:B------:R-:W-:-:S11]  /*1db0*/  @P2 LOP3.LUT R8, R5, 0xffff, RZ, 0xc0, !PT ;  /* 0x0000ffff05082812 */ /* 0x000fd600078ec0ff */
[----:B------:R-:W-:Y:S01]  /*1dc0*/  @UP0 UMOV UR36, UR8 ;  /* 0x0000000800240c82 */ /* 0x000fe20008000000 */
[----:B-1----:R-:W-:Y:S05]  /*1dd0*/  @!P0 BRA `(.L_x_33) ;  /* 0x0000000000b88947 */ /* 0x002fea0003800000 */
[----:B------:R-:W4:Y:S01]  /*1de0*/  LDC.64 R4, c[0x0][0xb18] ;  /* 0x0002c600ff047b82 */ /* 0x000f220000000a00 */
[----:B------:R-:W-:-:S07]  /*1df0*/  ISETP.NE.AND P3, PT, R72, 0x1, PT ;  /* 0x000000014800780c */ /* 0x000fce0003f65270 */
[----:B------:R-:W1:Y:S08]  /*1e00*/  LDC.64 R6, c[0x0][0xb10] ;  /* 0x0002c400ff067b82 */ /* 0x000e700000000a00 */
[----:B------:R-:W2:Y:S08]  /*1e10*/  LDC R16, c[0x0][0xb20] ;  /* 0x0002c800ff107b82 */ /* 0x000eb00000000800 */
[----:B------:R-:W3:Y:S01]  /*1e20*/  LDC R18, c[0x0][0xb0c] ;  /* 0x0002c300ff127b82 */ /* 0x000ee20000000800 */
[----:B----4-:R-:W-:Y:S01]  /*1e30*/  IMAD.HI.U32 R17, R0, R5, RZ ;  /* 0x0000000500117227 */ /* 0x010fe200078e00ff */
[----:B------:R-:W-:-:S03]  /*1e40*/  ISETP.NE.AND P0, PT, R4, 0x1, PT ;  /* 0x000000010400780c */ /* 0x000fc60003f05270 */
[----:B------:R-:W-:-:S03]  /*1e50*/  IMAD.HI.U32 R5, R8, R5, RZ ;  /* 0x0000000508057227 */ /* 0x000fc600078e00ff */
[----:B------:R-:W4:Y:S01]  /*1e60*/  LDC.64 R2, c[0x0][0xb28] ;  /* 0x0002ca00ff027b82 */ /* 0x000f220000000a00 */
[----:B-1----:R-:W-:-:S04]  /*1e70*/  IMAD.HI.U32 R20, R9, R6, RZ ;  /* 0x0000000609147227 */ /* 0x002fc800078e00ff */
[----:B------:R-:W-:Y:S01]  /*1e80*/  IMAD.HI.U32 R22, R11, R6, RZ ;  /* 0x000000060b167227 */ /* 0x000fe200078e00ff */
[----:B------:R-:W-:Y:S02]  /*1e90*/  SHF.R.U32.HI R20, RZ, R7, R20 ;  /* 0x00000007ff147219 */ /* 0x000fe40000011614 */
[-C--:B--2---:R-:W-:Y:S02]  /*1ea0*/  SHF.R.U32.HI R17, RZ, R16.reuse, R17 ;  /* 0x00000010ff117219 */ /* 0x084fe40000011611 */
[----:B------:R-:W-:Y:S02]  /*1eb0*/  SHF.R.U32.HI R5, RZ, R16, R5 ;  /* 0x00000010ff057219 */ /* 0x000fe40000011605 */
[----:B------:R-:W-:Y:S02]  /*1ec0*/  SEL R17, R0, R17, !P0 ;  /* 0x0000001100117207 */ /* 0x000fe40004000000 */
[----:B------:R-:W-:Y:S02]  /*1ed0*/  SHF.R.U32.HI R22, RZ, R7, R22 ;  /* 0x00000007ff167219 */ /* 0x000fe40000011616 */
[----:B---3--:R-:W-:-:S02]  /*1ee0*/  ISETP.NE.AND P1, PT, R18, 0x1, PT ;  /* 0x000000011200780c */ /* 0x008fc40003f25270 */
[----:B------:R-:W-:Y:S02]  /*1ef0*/  SEL R5, R8, R5, !P0 ;  /* 0x0000000508057207 */ /* 0x000fe40004000000 */
[----:B------:R-:W-:Y:S02]  /*1f00*/  SEL R19, R9, R20, !P1 ;  /* 0x0000001409137207 */ /* 0x000fe40004800000 */
[----:B------:R-:W-:Y:S01]  /*1f10*/  SEL R7, R11, R22, !P1 ;  /* 0x000000160b077207 */ /* 0x000fe20004800000 */
[----:B----4-:R-:W-:-:S04]  /*1f20*/  IMAD.HI.U32 R20, R17, R2, RZ ;  /* 0x0000000211147227 */ /* 0x010fc800078e00ff */
[----:B------:R-:W-:Y:S01]  /*1f30*/  IMAD.HI.U32 R6, R19, R2, RZ ;  /* 0x0000000213067227 */ /* 0x000fe200078e00ff */
[----:B------:R-:W-:-:S04]  /*1f40*/  @P3 SHF.R.U32.HI R17, RZ, R3, R20 ;  /* 0x00000003ff113219 */ /* 0x000fc80000011614 */
[----:B------:R-:W-:Y:S01]  /*1f50*/  @P3 SHF.R.U32.HI R19, RZ, R3, R6 ;  /* 0x00000003ff133219 */ /* 0x000fe20000011606 */
[----:B------:R-:W-:-:S04]  /*1f60*/  IMAD R17, R72, R17, RZ ;  /* 0x0000001148117224 */ /* 0x000fc800078e02ff */
[----:B------:R-:W-:Y:S01]  /*1f70*/  IMAD R6, R72, R19, RZ ;  /* 0x0000001348067224 */ /* 0x000fe200078e02ff */
[C---:B------:R-:W-:Y:S02]  /*1f80*/  ISETP.GE.AND P0, PT, R5.reuse, R17, PT ;  /* 0x000000110500720c */ /* 0x040fe40003f06270 */
[----:B------:R-:W-:Y:S02]  /*1f90*/  IADD3 R17, PT, PT, -R5, RZ, RZ ;  /* 0x000000ff05117210 */ /* 0x000fe40007ffe1ff */
[----:B------:R-:W-:Y:S01]  /*1fa0*/  ISETP.GE.OR P0, PT, R7, R6, P0 ;  /* 0x000000060700720c */ /* 0x000fe20000706670 */
[----:B------:R-:W-:-:S04]  /*1fb0*/  IMAD.HI.U32 R6, R5, R2, RZ ;  /* 0x0000000205067227 */ /* 0x000fc800078e00ff */
[----:B------:R-:W-:Y:S01]  /*1fc0*/  IMAD R8, R4, R17, R8 ;  /* 0x0000001104087224 */ /* 0x000fe200078e0208 */
[----:B------:R-:W-:-:S04]  /*1fd0*/  SHF.R.U32.HI R6, RZ, R3, R6 ;  /* 0x00000003ff067219 */ /* 0x000fc80000011606 */
[----:B------:R-:W-:-:S03]  /*1fe0*/  SEL R6, R5, R6, !P3 ;  /* 0x0000000605067207 */ /* 0x000fc60005800000 */
[----:B------:R-:W-:-:S04]  /*1ff0*/  @!P0 IMAD.HI.U32 R16, R7, R2, RZ ;  /* 0x0000000207108227 */ /* 0x000fc800078e00ff */
[----:B------:R-:W-:Y:S01]  /*2000*/  IMAD.MOV R2, RZ, RZ, -R6 ;  /* 0x000000ffff027224 */ /* 0x000fe200078e0a06 */
[----:B------:R-:W-:-:S03]  /*2010*/  @!P0 SHF.R.U32.HI R16, RZ, R3, R16 ;  /* 0x00000003ff108219 */ /* 0x000fc60000011610 */
[----:B------:R-:W-:Y:S01]  /*2020*/  IMAD R2, R72, R2, R5 ;  /* 0x0000000248027224 */ /* 0x000fe200078e0205 */
        /* <DEDUP_REMOVED lines=9> */
.L_x_33:
[----:B------:R-:W1:Y:S02]  /*20c0*/  LDCU UR8, c[0x0][0xb30] ;  /* 0x00016600ff0877ac */ /* 0x000e640008000800 */
[----:B-1----:R-:W-:-:S09]  /*20d0*/  UISETP.NE.AND UP0, UPT, UR8, 0x1, UPT ;  /* 0x000000010800788c */ /* 0x002fd2000bf05270 */
[----:B------:R-:W-:Y:S05]  /*20e0*/  BRA.U UP0, `(.L_x_34) ;  /* 0x0000000100407547 */ /* 0x000fea000b800000 */
[----:B------:R-:W1:Y:S08]  /*20f0*/  LDC.64 R4, c[0x0][0xb10] ;  /* 0x0002c400ff047b82 */ /* 0x000e700000000a00 */
[----:B------:R-:W2:Y:S08]  /*2100*/  LDC.64 R2, c[0x0][0xb18] ;  /* 0x0002c600ff027b82 */ /* 0x000eb00000000a00 */
[----:B------:R-:W3:Y:S08]  /*2110*/  LDC R6, c[0x0][0xb20] ;  /* 0x0002c800ff067b82 */ /* 0x000ef00000000800 */
[----:B------:R-:W4:Y:S01]  /*2120*/  LDC R16, c[0x0][0xb0c] ;  /* 0x0002c300ff107b82 */ /* 0x000f220000000800 */
[----:B-1----:R-:W-:-:S05]  /*2130*/  IMAD.HI.U32 R4, R11, R4, RZ ;  /* 0x000000040b047227 */ /* 0x002fca00078e00ff */
[----:B------:R-:W-:Y:S01]  /*2140*/  SHF.R.U32.HI R4, RZ, R5, R4 ;  /* 0x00000005ff047219 */ /* 0x000fe20000011604 */
[----:B--2---:R-:W-:Y:S01]  /*2150*/  IMAD.HI.U32 R3, R8, R3, RZ ;  /* 0x0000000308037227 */ /* 0x004fe200078e00ff */
[----:B------:R-:W-:-:S04]  /*2160*/  ISETP.NE.AND P0, PT, R2, 0x1, PT ;  /* 0x000000010200780c */ /* 0x000fc80003f05270 */
[----:B---3--:R-:W-:-:S04]  /*2170*/  SHF.R.U32.HI R3, RZ, R6, R3 ;  /* 0x00000006ff037219 */ /* 0x008fc80000011603 */
[----:B------:R-:W-:Y:S02]  /*2180*/  SEL R3, R8, R3, !P0 ;  /* 0x0000000308037207 */ /* 0x000fe40004000000 */
[----:B----4-:R-:W-:-:S04]  /*2190*/  ISETP.NE.AND P1, PT, R16, 0x1, PT ;  /* 0x000000011000780c */ /* 0x010fc80003f25270 */
[----:B------:R-:W-:-:S05]  /*21a0*/  SEL R4, R11, R4, !P1 ;  /* 0x000000040b047207 */ /* 0x000fca0004800000 */
[----:B------:R-:W-:Y:S02]  /*21b0*/  IMAD.IADD R5, R3, 0x1, -R4 ;  /* 0x0000000103057824 */ /* 0x000fe400078e0a04 */
[----:B------:R-:W-:Y:S02]  /*21c0*/  IMAD.IADD R3, R4, 0x1, -R3 ;  /* 0x0000000104037824 */ /* 0x000fe400078e0a03 */
[----:B------:R-:W-:Y:S02]  /*21d0*/  IMAD R11, R5, R16, R11 ;  /* 0x00000010050b7224 */ /* 0x000fe400078e020b */
[----:B------:R-:W-:-:S07]  /*21e0*/  IMAD R8, R3, R2, R8 ;  /* 0x0000000203087224 */ /* 0x000fce00078e0208 */
.L_x_34:
[----:B------:R-:W-:Y:S01]  /*21f0*/  VIADD R14, R14, 0x1 ;  /* 0x000000010e0e7836 */ /* 0x000fe20000000000 */
[----:B------:R-:W-:Y:S01]  /*2200*/  PLOP3.LUT P1, PT, PT, PT, PT, 0x80, 0x8 ;  /* 0x000000000008781c */ /* 0x000fe20003f2f070 */
[----:B------:R-:W-:Y:S02]  /*2210*/  IMAD.IADD R21, R11, 0x1, R170 ;  /* 0x000000010b157824 */ /* 0x000fe400078e02aa */
[----:B------:R-:W-:Y:S01]  /*2220*/  IMAD.IADD R20, R8, 0x1, R147 ;  /* 0x0000000108147824 */ /* 0x000fe200078e0293 */
[----:B------:R-:W-:-:S04]  /*2230*/  ISETP.NE.AND P0, PT, R14, 0x2, PT ;  /* 0x000000020e00780c */ /* 0x000fc80003f05270 */
[----:B------:R-:W-:Y:S02]  /*2240*/  SEL R2, RZ, 0x1, P0 ;  /* 0x00000001ff027807 */ /* 0x000fe40000000000 */
[----:B------:R-:W-:Y:S02]  /*2250*/  SEL R14, R14, RZ, P0 ;  /* 0x000000ff0e0e7207 */ /* 0x000fe40000000000 */
[----:B------:R-:W-:Y:S01]  /*2260*/  LOP3.LUT R13, R13, R2, RZ, 0x3c, !PT ;  /* 0x000000020d0d7212 */ /* 0x000fe200078e3cff */
[----:B------:R-:W-:Y:S06]  /*2270*/  @P2 BRA `(.L_x_35) ;  /* 0xfffffff000a02947 */ /* 0x000fec000383ffff */
[----:B------:R-:W-:Y:S01]  /*2280*/  UIADD3 UR4, UPT, UPT, UR4, 0x20, URZ ;  /* 0x0000002004047890 */ /* 0x000fe2000fffe0ff */
[----:B------:R-:W-:-:S03]  /*2290*/  SHF.L.U32 R3, R15, 0x1f, RZ ;  /* 0x0000001f0f037819 */ /* 0x000fc600000006ff */
[----:B------:R-:W-:-:S09]  /*22a0*/  ULEA UR5, UR6, UR4, 0x3 ;  /* 0x0000000406057291 */ /* 0x000fd2000f8e18ff */
[----:B------:R-:W1:Y:S02]  /*22b0*/  SYNCS.PHASECHK.TRANS64.TRYWAIT P0, [UR5], R3 ;  /* 0x00000003ff0075a7 */ /* 0x000e640008001105 */
[----:B-1----:R-:W-:Y:S05]  /*22c0*/  @!P0 BRA `(.L_x_36) ;  /* 0x0000006000208947 */ /* 0x002fea0003800000 */
.L_x_111:
[----:B------:R-:W-:-:S04]  /*22d0*/  UIADD3 UR6, UPT, UPT, UR6, 0x1, URZ ;  /* 0x0000000106067890 */ /* 0x000fc8000fffe0ff */
[----:B------:R-:W-:-:S04]  /*22e0*/  UISETP.NE.AND UP0, UPT, UR6, 0x4, UPT ;  /* 0x000000040600788c */ /* 0x000fc8000bf05270 */
[----:B------:R-:W-:Y:S02]  /*22f0*/  USEL UR7, URZ, 0x1, UP0 ;  /* 0x00000001ff077887 */ /* 0x000fe40008000000 */
[----:B------:R-:W-:-:S04]  /*2300*/  USEL UR6, UR6, URZ, UP0 ;  /* 0x000000ff06067287 */ /* 0x000fc80008000000 */
[----:B------:R-:W-:Y:S01]  /*2310*/  ULEA UR5, UR6, UR4, 0x3 ;  /* 0x0000000406057291 */ /* 0x000fe2000f8e18ff */
[----:B------:R-:W-:-:S04]  /*2320*/  LOP3.LUT R2, R15, UR7, RZ, 0x3c, !PT ;  /* 0x000000070f027c12 */ /* 0x000fc8000f8e3cff */
[----:B-1----:R-:W-:-:S04]  /*2330*/  SHF.L.U32 R3, R2, 0x1f, RZ ;  /* 0x0000001f02037819 */ /* 0x002fc800000006ff */
[----:B------:R-:W1:Y:S02]  /*2340*/  SYNCS.PHASECHK.TRANS64.TRYWAIT P0, [UR5], R3 ;  /* 0x00000003ff0075a7 */ /* 0x000e640008001105 */
[----:B-1----:R-:W-:Y:S05]  /*2350*/  @!P0 BRA `(.L_x_37) ;  /* 0x0000006000148947 */ /* 0x002fea0003800000 */
.L_x_113:
        /* <DEDUP_REMOVED lines=9> */
.L_x_115:
[----:B------:R-:W-:-:S04]  /*23f0*/  UIADD3 UR6, UPT, UPT, UR6, 0x1, URZ ;  /* 0x0000000106067890 */ /* 0x000fc8000fffe0ff */
[----:B------:R-:W-:-:S04]  /*2400*/  UISETP.NE.AND UP0, UPT, UR6, 0x4, UPT ;  /* 0x000000040600788c */ /* 0x000fc8000bf05270 */
[----:B------:R-:W-:Y:S02]  /*2410*/  USEL UR5, URZ, 0x1, UP0 ;  /* 0x00000001ff057887 */ /* 0x000fe40008000000 */
[----:B------:R-:W-:-:S04]  /*2420*/  USEL UR6, UR6, URZ, UP0 ;  /* 0x000000ff06067287 */ /* 0x000fc80008000000 */
[----:B------:R-:W-:Y:S01]  /*2430*/  ULEA UR6, UR6, UR4, 0x3 ;  /* 0x0000000406067291 */ /* 0x000fe2000f8e18ff */
[----:B-1----:R-:W-:-:S04]  /*2440*/  LOP3.LUT R3, R2, UR5, RZ, 0x3c, !PT ;  /* 0x0000000502037c12 */ /* 0x002fc8000f8e3cff */
[----:B------:R-:W-:Y:S01]  /*2450*/  SHF.L.U32 R3, R3, 0x1f, RZ ;  /* 0x0000001f03037819 */ /* 0x000fe200000006ff */
[----:B----4-:R-:W-:-:S07]  /*2460*/  IMAD.U32 R0, RZ, RZ, UR6 ;  /* 0x00000006ff007e24 */ /* 0x010fce000f8e00ff */
.L_x_39:
[----:B-1----:R1:W2:Y:S02]  /*2470*/  SYNCS.PHASECHK.TRANS64.TRYWAIT P0, [R0+URZ], R3 ;  /* 0x00000003000075a7 */ /* 0x0022a400080011ff */
[----:B--2---:R-:W-:Y:S05]  /*2480*/  @!P0 NANOSLEEP.SYNCS 0x989680 ;  /* 0x009896800000895d */ /* 0x004fea0003900000 */
[----:B------:R-:W2:Y:S02]  /*2490*/  @!P0 SYNCS.PHASECHK.TRANS64 P0, [R0+URZ], R3 ;  /* 0x00000003000085a7 */ /* 0x000ea400080010ff */
[----:B--2---:R-:W-:Y:S05]  /*24a0*/  @P0 EXIT ;  /* 0x000000000000094d */ /* 0x004fea0003800000 */
[----:B------:R-:W-:Y:S05]  /*24b0*/  BRA `(.L_x_39) ;  /* 0xfffffffc00ec7947 */ /* 0x000fea000383ffff */
.L_x_17:
[----:B------:R-:W-:-:S04]  /*24c0*/  UISETP.NE.AND UP1, UPT, UR37, URZ, UPT ;  /* 0x000000ff2500728c */ /* 0x000fc8000bf25270 */
[----:B------:R-:W-:-:S09]  /*24d0*/  UISETP.NE.OR UP1, UPT, UR8, 0x1, UP1 ;  /* 0x000000010800788c */ /* 0x000fd20008f25670 */
[----:B------:R-:W-:Y:S05]  /*24e0*/  BRA.U UP1, `(.L_x_40) ;  /* 0x0000000501487547 */ /* 0x000fea000b800000 */
[----:B------:R-:W-:Y:S01]  /*24f0*/  ISETP.NE.AND P2, PT, R2, RZ, PT ;  /* 0x000000ff0200720c */ /* 0x000fe20003f45270 */
[----:B------:R-:W-:Y:S01]  /*2500*/  IMAD.MOV.U32 R12, RZ, RZ, 0x1 ;  /* 0x00000001ff0c7424 */ /* 0x000fe200078e00ff */
[----:B------:R-:W-:Y:S02]  /*2510*/  CS2R R10, SRZ ;  /* 0x00000000000a7805 */ /* 0x000fe4000001ff00 */
[----:B------:R-:W-:Y:S01]  /*2520*/  CS2R R8, SRZ ;  /* 0x0000000000087805 */ /* 0x000fe2000001ff00 */
[----:B------:R-:W-:Y:S01]  /*2530*/  UMOV UR4, 0x400 ;  /* 0x0000040000047882 */ /* 0x000fe20000000000 */
[----:B------:R-:W-:Y:S01]  /*2540*/  UMOV UR6, URZ ;  /* 0x000000ff00067c82 */ /* 0x000fe20008000000 */
[----:B------:R-:W-:-:S12]  /*2550*/  ULEA UR37, UR37, UR4, 0x18 ;  /* 0x0000000425257291 */ /* 0x000fd8000f8ec0ff */
.L_x_44:
[----:B------:R-:W-:Y:S02]  /*2560*/  LEA R0, R8, UR37, 0x3 ;  /* 0x0000002508007c11 */ /* 0x000fe4000f8e18ff */
[----:B------:R-:W-:-:S03]  /*2570*/  SHF.L.U32 R5, R9, 0x1f, RZ ;  /* 0x0000001f09057819 */ /* 0x000fc600000006ff */
[----:B------:R-:W-:Y:S01]  /*2580*/  VIADD R4, R0, 0xe0 ;  /* 0x000000e000047836 */ /* 0x000fe20000000000 */
[----:B------:R-:W1:Y:S02]  /*2590*/  SYNCS.PHASECHK.TRANS64.TRYWAIT P0, [R0+URZ+0xd0], R5 ;  /* 0x0000d005000075a7 */ /* 0x000e6400080011ff */
[----:B-1----:R-:W-:Y:S05]  /*25a0*/  @!P0 BRA `(.L_x_41) ;  /* 0x0000005c00b08947 */ /* 0x002fea0003800000 */
.L_x_116:
[----:B------:R-:W-:Y:S01]  /*25b0*/  ULEA UR5, UR6, UR37, 0x3 ;  /* 0x0000002506057291 */ /* 0x000fe2000f8e18ff */
[----:B------:R-:W-:Y:S02]  /*25c0*/  PRMT R4, RZ, 0x654, R4 ;  /* 0x00000654ff047816 */ /* 0x000fe40000000004 */
[----:B-1----:R-:W-:Y:S01]  /*25d0*/  SHF.L.U32 R5, R12, 0x1f, RZ ;  /* 0x0000001f0c057819 */ /* 0x002fe200000006ff */
[----:B------:R-:W-:Y:S01]  /*25e0*/  UIADD3 UR4, UPT, UPT, UR5, 0x70, URZ ;  /* 0x0000007005047890 */ /* 0x000fe2000fffe0ff */
[----:B------:R1:W-:Y:S05]  /*25f0*/  SYNCS.ARRIVE.TRANS64.RED.A1T0 RZ, [R4+URZ], RZ ;  /* 0x000000ff04ff79a7 */ /* 0x0003ea00081004ff */
[----:B------:R-:W-:Y:S01]  /*2600*/  IMAD.U32 R7, RZ, RZ, UR4 ;  /* 0x00000004ff077e24 */ /* 0x000fe2000f8e00ff */
[----:B------:R-:W2:Y:S04]  /*2610*/  SYNCS.PHASECHK.TRANS64.TRYWAIT P0, [UR5+0x80], R5 ;  /* 0x00008005ff0075a7 */ /* 0x000ea80008001105 */
[----:B------:R-:W-:Y:S01]  /*2620*/  PRMT R6, R2, 0x654, R7 ;  /* 0x0000065402067816 */ /* 0x000fe20000000007 */
[----:B-1----:R-:W-:Y:S01]  /*2630*/  @!P2 IMAD.MOV.U32 R4, RZ, RZ, 0x10 ;  /* 0x00000010ff04a424 */ /* 0x002fe200078e00ff */
[----:B--2---:R-:W-:Y:S06]  /*2640*/  @!P0 BRA `(.L_x_42) ;  /* 0x0000005c009c8947 */ /* 0x004fec0003800000 */
.L_x_118:
[----:B------:R-:W-:Y:S01]  /*2650*/  ULEA UR4, UR6, UR37, 0x4 ;  /* 0x0000002506047291 */ /* 0x000fe2000f8e20ff */
[----:B------:R-:W-:Y:S01]  /*2660*/  SEL R3, R6, R3, !P2 ;  /* 0x0000000306037207 */ /* 0x000fe20005000000 */
[----:B------:R-:W-:Y:S01]  /*2670*/  UIADD3 UR5, UPT, UPT, UR5, 0x70, URZ ;  /* 0x0000007005057890 */ /* 0x000fe2000fffe0ff */
[----:B-1----:R-:W-:Y:S01]  /*2680*/  LEA R0, R11, UR37, 0x3 ;  /* 0x000000250b007c11 */ /* 0x002fe2000f8e18ff */
[----:B------:R-:W-:Y:S01]  /*2690*/  UIADD3 UR4, UPT, UPT, UR4, 0x100, URZ ;  /* 0x0000010004047890 */ /* 0x000fe2000fffe0ff */
[----:B------:R-:W-:Y:S01]  /*26a0*/  SHF.L.U32 R5, R10, 0x1f, RZ ;  /* 0x0000001f0a057819 */ /* 0x000fe200000006ff */
[----:B------:R1:W-:Y:S01]  /*26b0*/  @!P2 SYNCS.ARRIVE.TRANS64.RED RZ, [R3+URZ], R4 ;  /* 0x0000000403ffa9a7 */ /* 0x0003e200080004ff */
[----:B------:R-:W-:Y:S01]  /*26c0*/  UIADD3 UR6, UPT, UPT, UR6, 0x1, URZ ;  /* 0x0000000106067890 */ /* 0x000fe2000fffe0ff */
[----:B------:R-:W-:-:S03]  /*26d0*/  VIADD R8, R8, 0x1 ;  /* 0x0000000108087836 */ /* 0x000fc60000000000 */
[----:B------:R-:W-:Y:S02]  /*26e0*/  UISETP.NE.AND UP0, UPT, UR6, 0x2, UPT ;  /* 0x000000020600788c */ /* 0x000fe4000bf05270 */
[----:B------:R-:W-:Y:S06]  /*26f0*/  UGETNEXTWORKID.BROADCAST [UR4], [UR5] ;  /* 0x00000000040073ca */ /* 0x000fec0008000100 */
[----:B------:R-:W-:Y:S01]  /*2700*/  USEL UR4, URZ, 0x1, UP0 ;  /* 0x00000001ff047887 */ /* 0x000fe20008000000 */
[----:B------:R-:W-:Y:S01]  /*2710*/  ISETP.NE.AND P0, PT, R8, 0x2, PT ;  /* 0x000000020800780c */ /* 0x000fe20003f05270 */
[----:B------:R-:W-:Y:S01]  /*2720*/  USEL UR6, UR6, URZ, UP0 ;  /* 0x000000ff06067287 */ /* 0x000fe20008000000 */
[----:B------:R-:W2:Y:S03]  /*2730*/  SYNCS.PHASECHK.TRANS64.TRYWAIT P1, [R0+URZ+0x70], R5 ;  /* 0x00007005000075a7 */ /* 0x000ea600080211ff */
[----:B------:R-:W-:Y:S01]  /*2740*/  LOP3.LUT R12, R12, UR4, RZ, 0x3c, !PT ;  /* 0x000000040c0c7c12 */ /* 0x000fe2000f8e3cff */
[----:B-12---:R-:W-:Y:S07]  /*2750*/  @!P1 BRA `(.L_x_43) ;  /* 0x0000005c00709947 */ /* 0x006fee0003800000 */
.L_x_119:
[C---:B------:R-:W-:Y:S01]  /*2760*/  LEA R4, R11.reuse, UR37, 0x4 ;  /* 0x000000250b047c11 */ /* 0x040fe2000f8e20ff */
[----:B-1----:R-:W-:Y:S01]  /*2770*/  VIADD R0, R0, 0x80 ;  /* 0x0000008000007836 */ /* 0x002fe20000000000 */
[----:B------:R-:W-:Y:S01]  /*2780*/  SEL R8, R8, RZ, P0 ;  /* 0x000000ff08087207 */ /* 0x000fe20000000000 */
[----:B------:R-:W-:-:S03]  /*2790*/  VIADD R11, R11, 0x1 ;  /* 0x000000010b0b7836 */ /* 0x000fc60000000000 */
[----:B------:R-:W1:Y:S01]  /*27a0*/  LDS.128 R4, [R4+0x100] ;  /* 0x0001000004047984 */ /* 0x000e620000000c00 */
[----:B------:R-:W-:Y:S02]  /*27b0*/  PRMT R0, RZ, 0x654, R0 ;  /* 0x00000654ff007816 */ /* 0x000fe40000000000 */
[C---:B------:R-:W-:Y:S01]  /*27c0*/  ISETP.NE.AND P1, PT, R11.reuse, 0x2, PT ;  /* 0x000000020b00780c */ /* 0x040fe20003f25270 */
[----:B------:R-:W-:Y:S01]  /*27d0*/  @!PT LDS RZ, [RZ] ;  /* 0x00000000fffff984 */ /* 0x000fe20000000800 */
[----:B------:R-:W-:Y:S01]  /*27e0*/  @!PT LDS RZ, [RZ] ;  /* 0x00000000fffff984 */ /* 0x000fe20000000800 */
[----:B------:R-:W-:Y:S01]  /*27f0*/  @!PT LDS RZ, [RZ] ;  /* 0x00000000fffff984 */ /* 0x000fe20000000800 */
[----:B------:R-:W-:Y:S01]  /*2800*/  @!PT LDS RZ, [RZ] ;  /* 0x00000000fffff984 */ /* 0x000fe20000000800 */
[----:B------:R2:W-:Y:S06]  /*2810*/  MEMBAR.ALL.CTA ;  /* 0x0000000000007992 */ /* 0x0005ec0000008000 */
[----:B--2---:R-:W2:Y:S01]  /*2820*/  FENCE.VIEW.ASYNC.S ;  /* 0x00000000000073c6 */ /* 0x004ea20000000000 */
[----:B------:R-:W-:Y:S01]  /*2830*/  SEL R11, R11, RZ, P1 ;  /* 0x000000ff0b0b7207 */ /* 0x000fe20000800000 */
[----:B--2---:R2:W-:Y:S01]  /*2840*/  SYNCS.ARRIVE.TRANS64.RED.A1T0 RZ, [R0+URZ], RZ ;  /* 0x000000ff00ff79a7 */ /* 0x0045e200081004ff */
[----:B-1----:R-:W-:-:S02]  /*2850*/  LOP3.LUT P3, RZ, R6, 0x1, RZ, 0xc0, !PT ;  /* 0x0000000106ff7812 */ /* 0x002fc4000786c0ff */
[----:B------:R-:W-:-:S04]  /*2860*/  SEL R5, RZ, 0x1, P1 ;  /* 0x00000001ff057807 */ /* 0x000fc80000800000 */
[----:B------:R-:W-:Y:S02]  /*2870*/  LOP3.LUT R10, R10, R5, RZ, 0x3c, !PT ;  /* 0x000000050a0a7212 */ /* 0x000fe400078e3cff */
[----:B--2---:R-:W-:-:S04]  /*2880*/  SEL R0, RZ, 0x1, P0 ;  /* 0x00000001ff007807 */ /* 0x004fc80000000000 */
[----:B------:R-:W-:Y:S01]  /*2890*/  LOP3.LUT R9, R9, R0, RZ, 0x3c, !PT ;  /* 0x0000000009097212 */ /* 0x000fe200078e3cff */
[----:B------:R-:W-:Y:S06]  /*28a0*/  @P3 BRA `(.L_x_44) ;  /* 0xfffffffc002c3947 */ /* 0x000fec000383ffff */
[----:B------:R-:W-:Y:S01]  /*28b0*/  ULEA UR5, UR6, UR37, 0x3 ;  /* 0x0000002506057291 */ /* 0x000fe2000f8e18ff */
[----:B------:R-:W-:-:S08]  /*28c0*/  SHF.L.U32 R3, R12, 0x1f, RZ ;  /* 0x0000001f0c037819 */ /* 0x000fd000000006ff */
[----:B------:R-:W1:Y:S02]  /*28d0*/  SYNCS.PHASECHK.TRANS64 P0, [UR5+0x80], R3 ;  /* 0x00008003ff0075a7 */ /* 0x000e640008001005 */
[----:B-1----:R-:W-:Y:S05]  /*28e0*/  @P0 BRA `(.L_x_45) ;  /* 0x0000000000080947 */ /* 0x002fea0003800000 */
[----:B------:R-:W1:Y:S02]  /*28f0*/  SYNCS.PHASECHK.TRANS64.TRYWAIT P0, [UR5+0x80], R3 ;  /* 0x00008003ff0075a7 */ /* 0x000e640008001105 */
[----:B-1----:R-:W-:Y:S05]  /*2900*/  @!P0 BRA `(.L_x_46) ;  /* 0x0000005c00188947 */ /* 0x002fea0003800000 */
.L_x_45:
[----:B------:R-:W-:-:S04]  /*2910*/  UIADD3 UR4, UPT, UPT, UR6, 0x1, URZ ;  /* 0x0000000106047890 */ /* 0x000fc8000fffe0ff */
[----:B------:R-:W-:-:S04]  /*2920*/  UISETP.NE.AND UP0, UPT, UR4, 0x2, UPT ;  /* 0x000000020400788c */ /* 0x000fc8000bf05270 */
[----:B------:R-:W-:Y:S02]  /*2930*/  USEL UR7, URZ, 0x1, UP0 ;  /* 0x00000001ff077887 */ /* 0x000fe40008000000 */
[----:B------:R-:W-:-:S04]  /*2940*/  USEL UR4, UR4, URZ, UP0 ;  /* 0x000000ff04047287 */ /* 0x000fc80008000000 */
[----:B------:R-:W-:Y:S01]  /*2950*/  ULEA UR4, UR4, UR37, 0x3 ;  /* 0x0000002504047291 */ /* 0x000fe2000f8e18ff */
[----:B-1----:R-:W-:-:S04]  /*2960*/  LOP3.LUT R3, R12, UR7, RZ, 0x3c, !PT ;  /* 0x000000070c037c12 */ /* 0x002fc8000f8e3cff */
[----:B------:R-:W-:-:S04]  /*2970*/  SHF.L.U32 R0, R3, 0x1f, RZ ;  /* 0x0000001f03007819 */ /* 0x000fc800000006ff */
[----:B------:R-:W1:Y:S02]  /*2980*/  SYNCS.PHASECHK.TRANS64 P0, [UR4+0x80], R0 ;  /* 0x00008000ff0075a7 */ /* 0x000e640008001004 */
[----:B-1----:R-:W-:Y:S05]  /*2990*/  @P0 EXIT ;  /* 0x000000000000094d */ /* 0x002fea0003800000 */
[----:B------:R-:W-:Y:S02]  /*29a0*/  SHF.L.U32 R3, R3, 0x1f, RZ ;  /* 0x0000001f03037819 */ /* 0x000fe400000006ff */
[----:B------:R-:W-:-:S07]  /*29b0*/  MOV R0, UR4 ;  /* 0x0000000400007c02 */ /* 0x000fce0008000f00 */
.L_x_47:
[----:B-1----:R1:W2:Y:S02]  /*29c0*/  SYNCS.PHASECHK.TRANS64.TRYWAIT P0, [R0+URZ+0x80], R3 ;  /* 0x00008003000075a7 */ /* 0x0022a400080011ff */
[----:B--2---:R-:W-:Y:S05]  /*29d0*/  @!P0 NANOSLEEP.SYNCS 0x989680 ;  /* 0x009896800000895d */ /* 0x004fea0003900000 */
[----:B------:R-:W2:Y:S02]  /*29e0*/  @!P0 SYNCS.PHASECHK.TRANS64 P0, [R0+URZ+0x80], R3 ;  /* 0x00008003000085a7 */ /* 0x000ea400080010ff */
[----:B--2---:R-:W-:Y:S05]  /*29f0*/  @P0 EXIT ;  /* 0x000000000000094d */ /* 0x004fea0003800000 */
[----:B------:R-:W-:Y:S05]  /*2a00*/  BRA `(.L_x_47) ;  /* 0xfffffffc00ec7947 */ /* 0x000fea000383ffff */
.L_x_40:
[----:B------:R-:W-:-:S09]  /*2a10*/  UISETP.NE.AND UP1, UPT, UR8, URZ, UPT ;  /* 0x000000ff0800728c */ /* 0x000fd2000bf25270 */
[----:B------:R-:W-:Y:S05]  /*2a20*/  BRA.U UP1, `(.L_x_48) ;  /* 0x0000000d01b47547 */ /* 0x000fea000b800000 */
[----:B------:R-:W-:Y:S01]  /*2a30*/  UMOV UR4, 0x40 ;  /* 0x0000004000047882 */ /* 0x000fe20000000000 */
[----:B------:R-:W-:Y:S01]  /*2a40*/  NOP ;  /* 0x0000000000007918 */ /* 0x000fe20000000000 */
[----:B------:R-:W-:Y:S01]  /*2a50*/  ULEA UR4, UR37, UR4, 0x18 ;  /* 0x0000000425047291 */ /* 0x000fe2000f8ec0ff */
[----:B------:R-:W-:Y:S02]  /*2a60*/  UMOV UR5, 0x400 ;  /* 0x0000040000057882 */ /* 0x000fe40000000000 */
[----:B------:R-:W-:-:S06]  /*2a70*/  ULEA UR37, UR37, UR5, 0x18 ;  /* 0x0000000525257291 */ /* 0x000fcc000f8ec0ff */
[----:B------:R-:W1:Y:S02]  /*2a80*/  LDS.U8 R0, [UR4+0x1c] ;  /* 0x00001c04ff007984 */ /* 0x000e640008000000 */
[----:B-1----:R-:W-:-:S13]  /*2a90*/  ISETP.NE.AND P0, PT, R0, RZ, PT ;  /* 0x000000ff0000720c */ /* 0x002fda0003f05270 */
[----:B------:R-:W-:Y:S05]  /*2aa0*/  @P0 BRA `(.L_x_49) ;  /* 0x0000000000580947 */ /* 0x000fea0003800000 */
[----:B------:R-:W-:-:S13]  /*2ab0*/  ELECT P0, URZ, PT ;  /* 0x0000000000ff782f */ /* 0x000fda0003800000 */
[----:B------:R-:W-:Y:S05]  /*2ac0*/  @!P0 BRA `(.L_x_50) ;  /* 0x0000000000608947 */ /* 0x000fea0003800000 */
[----:B------:R-:W-:Y:S01]  /*2ad0*/  UMOV UR5, 0x10 ;  /* 0x0000001000057882 */ /* 0x000fe20000000000 */
[----:B------:R-:W-:Y:S01]  /*2ae0*/  HFMA2 R0, -RZ, RZ, 0, 5.9604644775390625e-08 ;  /* 0x00000001ff007431 */ /* 0x000fe200000001ff */
[----:B------:R-:W-:-:S03]  /*2af0*/  MOV R2, 0xffff ;  /* 0x0000ffff00027802 */ /* 0x000fc60000000f00 */
[----:B------:R-:W-:Y:S04]  /*2b00*/  DEPBAR.LE SB1, 0x36 ;  /* 0x00009d800000791a */ /* 0x000fe80000000000 */
[----:B------:R-:W1:Y:S02]  /*2b10*/  UTCATOMSWS.FIND_AND_SET.ALIGN UP0, UR5, UR5 ;  /* 0x00000005000575e3 */ /* 0x000e640008000800 */
[----:B-1----:R-:W-:Y:S01]  /*2b20*/  MOV R3, UR5 ;  /* 0x0000000500037c02 */ /* 0x002fe20008000f00 */
[----:B------:R-:W-:Y:S06]  /*2b30*/  BRA.U UP0, `(.L_x_51) ;  /* 0x0000000100187547 */ /* 0x000fec000b800000 */
.L_x_52:
[----:B------:R-:W-:Y:S05]  /*2b40*/  NANOSLEEP 0x64 ;  /* 0x000000640000795d */ /* 0x000fea0003800000 */
[----:B------:R-:W-:-:S05]  /*2b50*/  UMOV UR5, 0x10 ;  /* 0x0000001000057882 */ /* 0x000fca0000000000 */
[----:B------:R-:W-:Y:S04]  /*2b60*/  DEPBAR.LE SB1, 0x36 ;  /* 0x00009d800000791a */ /* 0x000fe80000000000 */
[----:B------:R-:W1:Y:S02]  /*2b70*/  UTCATOMSWS.FIND_AND_SET.ALIGN UP0, UR5, UR5 ;  /* 0x00000005000575e3 */ /* 0x000e640008000800 */
[----:B-1----:R-:W-:Y:S01]  /*2b80*/  MOV R3, UR5 ;  /* 0x0000000500037c02 */ /* 0x002fe20008000f00 */
[----:B------:R-:W-:Y:S05]  /*2b90*/  BRA.U !UP0, `(.L_x_52) ;  /* 0xfffffffd08e87547 */ /* 0x000fea000b83ffff */
.L_x_51:
[-C--:B------:R-:W-:Y:S02]  /*2ba0*/  SHF.L.U32 R2, R2, R3.reuse, RZ ;  /* 0x0000000302027219 */ /* 0x080fe400000006ff */
[----:B------:R-:W-:Y:S01]  /*2bb0*/  SHF.L.U32 R0, R0, R3, RZ ;  /* 0x0000000300007219 */ /* 0x000fe200000006ff */
[----:B------:R-:W-:Y:S02]  /*2bc0*/  IMAD.SHL.U32 R3, R3, 0x20, RZ ;  /* 0x0000002003037824 */ /* 0x000fe400078e00ff */
[----:B------:R1:W-:Y:S04]  /*2bd0*/  ATOMS.OR RZ, [UR4+0x14], R2 ;  /* 0x00001402ffff798c */ /* 0x0003e8000b000004 */
[----:B------:R1:W-:Y:S04]  /*2be0*/  ATOMS.OR RZ, [UR4+0x18], R0 ;  /* 0x00001800ffff798c */ /* 0x0003e8000b000004 */
[----:B------:R1:W-:Y:S01]  /*2bf0*/  STS [UR37+0x120], R3 ;  /* 0x00012003ff007988 */ /* 0x0003e20008000825 */
[----:B------:R-:W-:Y:S05]  /*2c00*/  BRA `(.L_x_50) ;  /* 0x0000000000107947 */ /* 0x000fea0003800000 */
.L_x_49:
[----:B------:R-:W-:Y:S02]  /*2c10*/  MOV R0, 0xffffffff ;  /* 0xffffffff00007802 */ /* 0x000fe40000000f00 */
[----:B------:R-:W-:-:S03]  /*2c20*/  MOV R2, 0x2c50 ;  /* 0x00002c5000027802 */ /* 0x000fc60000000f00 */
[----:B------:R1:W-:Y:S04]  /*2c30*/  STS [UR37+0x120], R0 ;  /* 0x00012000ff007988 */ /* 0x0003e80008000825 */
[----:B-1-3-5:R-:W-:Y:S05]  /*2c40*/  CALL.REL.NOINC `($__internal_1_$__cuda_sm10x_tcgen05_guardrail_trap_phase_invalid_during_alloc) ;  /* 0x0000005c00d47944 */ /* 0x02afea0003c00000 */
.L_x_50:
[----:B------:R-:W-:Y:S05]  /*2c50*/  WARPSYNC.ALL ;  /* 0x0000000000007948 */ /* 0x000fea0003800000 */
[----:B------:R-:W2:Y:S01]  /*2c60*/  S2UR UR5, SR_CgaCtaId ;  /* 0x00000000000579c3 */ /* 0x000ea20000008800 */
[----:B------:R-:W-:Y:S01]  /*2c70*/  UMOV UR4, 0x400 ;  /* 0x0000040000047882 */ /* 0x000fe20000000000 */
[----:B------:R-:W-:-:S06]  /*2c80*/  NOP ;  /* 0x0000000000007918 */ /* 0x000fcc0000000000 */
[----:B------:R-:W-:Y:S06]  /*2c90*/  BAR.ARV 0x6, 0xa0 ;  /* 0x0182800000007b1d */ /* 0x000fec0000002000 */
[----:B------:R-:W4:Y:S01]  /*2ca0*/  LDCU UR7, c[0x0][0x38c] ;  /* 0x00007180ff0777ac */ /* 0x000f220008000800 */
[----:B------:R-:W-:Y:S01]  /*2cb0*/  IMAD.MOV.U32 R11, RZ, RZ, 0x1 ;  /* 0x00000001ff0b7424 */ /* 0x000fe200078e00ff */
[----:B------:R-:W-:Y:S01]  /*2cc0*/  CS2R R8, SRZ ;  /* 0x0000000000087805 */ /* 0x000fe2000001ff00 */
[----:B------:R-:W-:Y:S01]  /*2cd0*/  IMAD.MOV.U32 R10, RZ, RZ, RZ ;  /* 0x000000ffff0a7224 */ /* 0x000fe200078e00ff */
[----:B------:R-:W3:Y:S01]  /*2ce0*/  LDCU UR6, c[0x0][0x38c] ;  /* 0x00007180ff0677ac */ /* 0x000ee20008000800 */
[----:B------:R-:W-:Y:S01]  /*2cf0*/  UMOV UR15, URZ ;  /* 0x000000ff000f7c82 */ /* 0x000fe20008000000 */
[----:B------:R-:W-:Y:S01]  /*2d00*/  UMOV UR14, URZ ;  /* 0x000000ff000e7c82 */ /* 0x000fe20008000000 */
[----:B--2---:R-:W-:Y:S01]  /*2d10*/  ULEA UR5, UR5, UR4, 0x18 ;  /* 0x0000000405057291 */ /* 0x004fe2000f8ec0ff */
[----:B------:R-:W-:Y:S01]  /*2d20*/  UMOV UR24, 0x0 ;  /* 0x0000000000187882 */ /* 0x000fe20000000000 */
[----:B------:R-:W-:-:S02]  /*2d30*/  UMOV UR25, 0x8200490 ;  /* 0x0820049000197882 */ /* 0x000fc40000000000 */
[----:B------:R-:W-:Y:S02]  /*2d40*/  UIADD3 UR10, UPT, UPT, UR5, 0x8400, URZ ;  /* 0x00008400050a7890 */ /* 0x000fe4000fffe0ff */
[----:B------:R-:W-:Y:S02]  /*2d50*/  UIADD3 UR11, UPT, UPT, UR5, 0x18400, URZ ;  /* 0x00018400050b7890 */ /* 0x000fe4000fffe0ff */
[----:B----4-:R-:W-:Y:S01]  /*2d60*/  UIADD3 UR7, UPT, UPT, UR7, 0x7f, URZ ;  /* 0x0000007f07077890 */ /* 0x010fe2000fffe0ff */
[----:B-1----:R-:W1:Y:S01]  /*2d70*/  LDS R0, [UR5+0x120] ;  /* 0x00012005ff007984 */ /* 0x002e620008000800 */
[----:B------:R-:W-:Y:S02]  /*2d80*/  USHF.R.U32.HI UR10, URZ, 0x4, UR10 ;  /* 0x00000004ff0a7899 */ /* 0x000fe4000801160a */
[----:B------:R-:W-:Y:S02]  /*2d90*/  USHF.R.S32.HI UR4, URZ, 0x1f, UR7 ;  /* 0x0000001fff047899 */ /* 0x000fe40008011407 */
[----:B------:R-:W-:-:S02]  /*2da0*/  USHF.R.U32.HI UR11, URZ, 0x4, UR11 ;  /* 0x00000004ff0b7899 */ /* 0x000fc4000801160b */
[----:B------:R-:W-:Y:S02]  /*2db0*/  ULEA.HI UR4, UR4, UR7, URZ, 0x7 ;  /* 0x0000000704047291 */ /* 0x000fe4000f8f38ff */
[----:B------:R-:W-:Y:S02]  /*2dc0*/  ULOP3.LUT UR10, UR10, 0x3fff, URZ, 0xc0, !UPT ;  /* 0x00003fff0a0a7892 */ /* 0x000fe4000f8ec0ff */
[----:B------:R-:W-:Y:S02]  /*2dd0*/  USHF.R.S32.HI UR4, URZ, 0x7, UR4 ;  /* 0x00000007ff047899 */ /* 0x000fe40008011404 */
[----:B------:R-:W-:Y:S02]  /*2de0*/  ULOP3.LUT UR11, UR11, 0x3fff, URZ, 0xc0, !UPT ;  /* 0x00003fff0b0b7892 */ /* 0x000fe4000f8ec0ff */
[----:B------:R-:W-:Y:S01]  /*2df0*/  UISETP.LT.AND UP0, UPT, UR4, 0x1, UPT ;  /* 0x000000010400788c */ /* 0x000fe2000bf01270 */
[----:B------:R-:W-:Y:S01]  /*2e00*/  UMOV UR22, 0x0 ;  /* 0x0000000000167882 */ /* 0x000fe20000000000 */
[----:B------:R-:W-:-:S02]  /*2e10*/  UMOV UR23, 0x8200490 ;  /* 0x0820049000177882 */ /* 0x000fc40000000000 */
[----:B------:R-:W-:Y:S02]  /*2e20*/  USEL UR9, UR4, 0x1, !UP0 ;  /* 0x0000000104097887 */ /* 0x000fe4000c000000 */
[----:B------:R-:W-:Y:S02]  /*2e30*/  ULOP3.LUT UR10, UR10, 0x10000, URZ, 0xfc, !UPT ;  /* 0x000100000a0a7892 */ /* 0x000fe4000f8efcff */
[----:B------:R-:W-:Y:S02]  /*2e40*/  ULOP3.LUT UR11, UR11, 0x10000, URZ, 0xfc, !UPT ;  /* 0x000100000b0b7892 */ /* 0x000fe4000f8efcff */
[----:B------:R-:W-:Y:S02]  /*2e50*/  UIADD3 UR9, UPT, UPT, -UR9, URZ, URZ ;  /* 0x000000ff09097290 */ /* 0x000fe4000fffe1ff */
[----:B---3--:R-:W-:Y:S01]  /*2e60*/  UISETP.GE.AND UP3, UPT, UR6, 0x1, UPT ;  /* 0x000000010600788c */ /* 0x008fe2000bf66270 */
[----:B------:R-:W-:Y:S01]  /*2e70*/  UMOV UR20, 0x0 ;  /* 0x0000000000147882 */ /* 0x000fe20000000000 */
[----:B------:R-:W-:Y:S01]  /*2e80*/  UMOV UR21, 0x8200490 ;  /* 0x0820049000157882 */ /* 0x000fe20000000000 */
[----:B------:R-:W-:Y:S01]  /*2e90*/  UMOV UR18, 0x0 ;  /* 0x0000000000127882 */ /* 0x000fe20000000000 */
[----:B------:R-:W-:Y:S01]  /*2ea0*/  UMOV UR19, 0x8200490 ;  /* 0x0820049000137882 */ /* 0x000fe20000000000 */
[----:B-1----:R-:W-:-:S15]  /*2eb0*/  R2UR UR16, R0 ;  /* 0x00000000001072ca */ /* 0x002fde00000e0000 */
.L_x_59:
[----:B------:R-:W-:Y:S02]  /*2ec0*/  LEA R0, R10, UR5, 0x3 ;  /* 0x000000050a007c11 */ /* 0x000fe4000f8e18ff */
[----:B------:R-:W-:Y:S02]  /*2ed0*/  SHF.L.U32 R5, R9, 0x1f, RZ ;  /* 0x0000001f09057819 */ /* 0x000fe400000006ff */
[----:B------:R-:W-:Y:S01]  /*2ee0*/  PLOP3.LUT P0, PT, PT, PT, UP3, 0x80, 0x8 ;  /* 0x000000000008781c */ /* 0x000fe20003f0f038 */
[----:B------:R-:W-:Y:S01]  /*2ef0*/  VIADD R3, R0, 0x80 ;  /* 0x0000008000037836 */ /* 0x000fe20000000000 */
[----:B-1----:R-:W1:Y:S02]  /*2f00*/  SYNCS.PHASECHK.TRANS64.TRYWAIT P1, [R0+URZ+0x70], R5 ;  /* 0x00007005000075a7 */ /* 0x002e6400080211ff */
[----:B-1-3--:R-:W-:Y:S09]  /*2f10*/  @!P1 BRA `(.L_x_53) ;  /* 0x0000005400ac9947 */ /* 0x00aff20003800000 */
.L_x_121:
[----:B------:R-:W-:Y:S01]  /*2f20*/  LEA R4, R10, UR5, 0x4 ;  /* 0x000000050a047c11 */ /* 0x000fe2000f8e20ff */
[----:B------:R-:W-:Y:S01]  /*2f30*/  @UP3 ULEA UR6, UR14, UR5, 0x3 ;  /* 0x000000050e063291 */ /* 0x000fe2000f8e18ff */
[----:B------:R-:W-:Y:S01]  /*2f40*/  PLOP3.LUT P2, PT, PT, PT, PT, 0x80, 0x8 ;  /* 0x000000000008781c */ /* 0x000fe20003f4f070 */
[----:B------:R-:W-:Y:S01]  /*2f50*/  ULEA UR7, UR15, UR5, 0x3 ;  /* 0x000000050f077291 */ /* 0x000fe2000f8e18ff */
[----:B------:R-:W-:Y:S01]  /*2f60*/  PRMT R3, RZ, 0x654, R3 ;  /* 0x00000654ff037816 */ /* 0x000fe20000000003 */
[----:B------:R-:W-:Y:S01]  /*2f70*/  ULEA UR8, UR15, UR16, 0x7 ;  /* 0x000000100f087291 */ /* 0x000fe2000f8e38ff */
[----:B-1----:R-:W1:Y:S01]  /*2f80*/  LDS.128 R4, [R4+0x100] ;  /* 0x0001000004047984 */ /* 0x002e620000000c00 */
[----:B------:R-:W-:Y:S02]  /*2f90*/  @P0 SHF.L.U32 R2, R8, 0x1f, RZ ;  /* 0x0000001f08020819 */ /* 0x000fe400000006ff */
[----:B------:R-:W-:Y:S01]  /*2fa0*/  SHF.L.U32 R0, R11, 0x1f, RZ ;  /* 0x0000001f0b007819 */ /* 0x000fe200000006ff */
[----:B------:R-:W-:Y:S01]  /*2fb0*/  @!PT LDS RZ, [RZ] ;  /* 0x00000000fffff984 */ /* 0x000fe20000000800 */
[----:B------:R-:W-:Y:S01]  /*2fc0*/  @!PT LDS RZ, [RZ] ;  /* 0x00000000fffff984 */ /* 0x000fe20000000800 */
[----:B------:R-:W-:Y:S01]  /*2fd0*/  @!PT LDS RZ, [RZ] ;  /* 0x00000000fffff984 */ /* 0x000fe20000000800 */
[----:B------:R-:W-:Y:S01]  /*2fe0*/  @!PT LDS RZ, [RZ] ;  /* 0x00000000fffff984 */ /* 0x000fe20000000800 */
[----:B------:R2:W-:Y:S06]  /*2ff0*/  MEMBAR.ALL.CTA ;  /* 0x0000000000007992 */ /* 0x0005ec0000008000 */
[----:B--2---:R-:W2:Y:S02]  /*3000*/  FENCE.VIEW.ASYNC.S ;  /* 0x00000000000073c6 */ /* 0x004ea40000000000 */
[----:B--2---:R2:W-:Y:S01]  /*3010*/  SYNCS.ARRIVE.TRANS64.RED.A1T0 RZ, [R3+URZ], RZ ;  /* 0x000000ff03ff79a7 */ /* 0x0045e200081004ff */
[----:B------:R2:W3:Y:S01]  /*3020*/  @P0 SYNCS.PHASECHK.TRANS64.TRYWAIT P2, [UR6], R2 ;  /* 0x00000002ff0005a7 */ /* 0x0004e20008041106 */
[----:B-1----:R-:W-:Y:S01]  /*3030*/  LOP3.LUT P1, RZ, R6, 0x1, RZ, 0xc0, !PT ;  /* 0x0000000106ff7812 */ /* 0x002fe2000782c0ff */
[----:B------:R-:W1:Y:S02]  /*3040*/  SYNCS.PHASECHK.TRANS64.TRYWAIT P0, [UR7+0xb0], R0 ;  /* 0x0000b000ff0075a7 */ /* 0x000e640008001107 */
[----:B-123--:R-:W-:Y:S10]  /*3050*/  @!P0 BRA `(.L_x_54) ;  /* 0x0000005400708947 */ /* 0x00eff40003800000 */
.L_x_123:
[----:B------:R-:W-:Y:S01]  /*3060*/  IADD3 R10, PT, PT, R10, 0x1, RZ ;  /* 0x000000010a0a7810 */ /* 0x000fe20007ffe0ff */
[----:B------:R-:W-:Y:S06]  /*3070*/  BRA.U !UP3, `(.L_x_55) ;  /* 0x000000010bc07547 */ /* 0x000fec000b800000 */
[----:B------:R-:W-:Y:S01]  /*3080*/  UPLOP3.LUT UP4, UPT, UPT, UPT, UPT, 0x40, 0x4 ;  /* 0x000000000004789c */ /* 0x000fe20003f8e870 */
[----:B------:R-:W-:Y:S01]  /*3090*/  UMOV UR13, UR9 ;  /* 0x00000009000d7c82 */ /* 0x000fe20008000000 */
[----:B------:R-:W-:Y:S01]  /*30a0*/  UMOV UR12, UR4 ;  /* 0x00000004000c7c82 */ /* 0x000fe20008000000 */
[----:B------:R-:W-:-:S08]  /*30b0*/  UMOV UR17, UR14 ;  /* 0x0000000e00117c82 */ /* 0x000fd00008000000 */
.L_x_58:
[----:B------:R-:W-:Y:S02]  /*30c0*/  UIADD3 UR13, UPT, UPT, UR13, 0x1, URZ ;  /* 0x000000010d0d7890 */ /* 0x000fe4000fffe0ff */
[----:B--2---:R-:W-:Y:S02]  /*30d0*/  ULEA UR6, UR17, UR5, 0x3 ;  /* 0x0000000511067291 */ /* 0x004fe4000f8e18ff */
[----:B------:R-:W-:Y:S01]  /*30e0*/  UISETP.NE.AND UP0, UPT, UR13, URZ, UPT ;  /* 0x000000ff0d00728c */ /* 0x000fe2000bf05270 */
[----:B---3--:R-:W-:Y:S10]  /*30f0*/  @P2 BRA `(.L_x_56) ;  /* 0x00000000000c2947 */ /* 0x008ff40003800000 */
[----:B-1----:R-:W-:Y:S04]  /*3100*/  SHF.L.U32 R3, R8, 0x1f, RZ ;  /* 0x0000001f08037819 */ /* 0x002fe800000006ff */
[----:B------:R-:W1:Y:S02]  /*3110*/  SYNCS.PHASECHK.TRANS64.TRYWAIT P0, [UR6], R3 ;  /* 0x00000003ff0075a7 */ /* 0x000e640008001106 */
[----:B-1----:R-:W-:Y:S05]  /*3120*/  @!P0 BRA `(.L_x_57) ;  /* 0x0000005400548947 */ /* 0x002fea0003800000 */
.L_x_56:
[----:B------:R-:W-:Y:S01]  /*3130*/  UISETP.NE.AND UP1, UPT, UR12, 0x1, UPT ;  /* 0x000000010c00788c */ /* 0x000fe2000bf25270 */
[----:B------:R-:W-:Y:S01]  /*3140*/  PLOP3.LUT P2, PT, PT, PT, PT, 0x80, 0x8 ;  /* 0x000000000008781c */ /* 0x000fe20003f4f070 */
[----:B------:R-:W-:Y:S02]  /*3150*/  UIADD3 UR14, UPT, UPT, UR17, 0x1, URZ ;  /* 0x00000001110e7890 */ /* 0x000fe4000fffe0ff */
[----:B------:R-:W-:Y:S02]  /*3160*/  ULEA UR28, UR17, UR11, 0xa ;  /* 0x0000000b111c7291 */ /* 0x000fe4000f8e50ff */
[----:B------:R-:W-:Y:S01]  /*3170*/  UISETP.NE.AND UP2, UPT, UR14, 0x4, UPT ;  /* 0x000000040e00788c */ /* 0x000fe2000bf45270 */
[----:B------:R-:W-:Y:S01]  /*3180*/  PLOP3.LUT P0, PT, PT, PT, UP1, 0x80, 0x8 ;  /* 0x000000000008781c */ /* 0x000fe20003f0f018 */
[----:B------:R-:W-:Y:S02]  /*3190*/  UIADD3 UR40, UPT, UPT, UR28, 0x2, URZ ;  /* 0x000000021c287890 */ /* 0x000fe4000fffe0ff */
[----:B------:R-:W-:Y:S02]  /*31a0*/  USEL UR27, URZ, 0x1, UP2 ;  /* 0x00000001ff1b7887 */ /* 0x000fe40009000000 */
[----:B------:R-:W-:Y:S02]  /*31b0*/  USEL UR14, UR14, URZ, UP2 ;  /* 0x000000ff0e0e7287 */ /* 0x000fe40009000000 */
[----:B------:R-:W-:Y:S02]  /*31c0*/  UIADD3 UR36, UPT, UPT, UR28, 0x4, URZ ;  /* 0x000000041c247890 */ /* 0x000fe4000fffe0ff */
[----:B------:R-:W-:Y:S01]  /*31d0*/  @UP1 ULEA UR26, UR14, UR5, 0x3 ;  /* 0x000000050e1a1291 */ /* 0x000fe2000f8e18ff */
[----:B------:R-:W-:Y:S01]  /*31e0*/  LOP3.LUT R8, R8, UR27, RZ, 0x3c, !PT ;  /* 0x0000001b08087c12 */ /* 0x000fe2000f8e3cff */
[----:B------:R-:W-:Y:S02]  /*31f0*/  UIADD3 UR32, UPT, UPT, UR28, 0x6, URZ ;  /* 0x000000061c207890 */ /* 0x000fe4000fffe0ff */
[----:B------:R-:W-:Y:S01]  /*3200*/  UIADD3 UR6, UPT, UPT, UR6, 0x20, URZ ;  /* 0x0000002006067890 */ /* 0x000fe2000fffe0ff */
[----:B-1----:R-:W-:Y:S01]  /*3210*/  @P0 SHF.L.U32 R0, R8, 0x1f, RZ ;  /* 0x0000001f08000819 */ /* 0x002fe200000006ff */
[----:B------:R-:W-:Y:S01]  /*3220*/  UIADD3 UR12, UPT, UPT, UR12, -0x1, URZ ;  /* 0xffffffff0c0c7890 */ /* 0x000fe2000fffe0ff */
[----:B------:R-:W-:Y:S02]  /*3230*/  UMOV UR29, 0x40004040 ;  /* 0x40004040001d7882 */ /* 0x000fe40000000000 */
[----:B------:R2:W3:Y:S01]  /*3240*/  @P0 SYNCS.PHASECHK.TRANS64.TRYWAIT P2, [UR26], R0 ;  /* 0x00000000ff0005a7 */ /* 0x0004e2000804111a */
[----:B------:R-:W-:Y:S01]  /*3250*/  ULEA UR26, UR17, UR10, 0xa ;  /* 0x0000000a111a7291 */ /* 0x000fe2000f8e50ff */
[----:B------:R-:W-:Y:S01]  /*3260*/  UMOV UR27, 0x40004040 ;  /* 0x40004040001b7882 */ /* 0x000fe20000000000 */
[----:B------:R-:W-:Y:S02]  /*3270*/  UMOV UR41, 0x40004040 ;  /* 0x4000404000297882 */ /* 0x000fe40000000000 */
[----:B------:R-:W-:Y:S02]  /*3280*/  UIADD3 UR38, UPT, UPT, UR26, 0x2, URZ ;  /* 0x000000021a267890 */ /* 0x000fe4000fffe0ff */
[----:B------:R-:W-:Y:S02]  /*3290*/  UIADD3 UR34, UPT, UPT, UR26, 0x4, URZ ;  /* 0x000000041a227890 */ /* 0x000fe4000fffe0ff */
[----:B------:R-:W-:Y:S01]  /*32a0*/  UIADD3 UR30, UPT, UPT, UR26, 0x6, URZ ;  /* 0x000000061a1e7890 */ /* 0x000fe2000fffe0ff */
[----:B------:R2:W-:Y:S01]  /*32b0*/  UTCQMMA gdesc[UR26], gdesc[UR28], tmem[UR8], tmem[UR24], idesc[UR25], UP4 ;  /* 0x00ff181c1a0075ea */ /* 0x0005e2000a000308 */
[----:B------:R-:W-:Y:S01]  /*32c0*/  UPLOP3.LUT UP4, UPT, UPT, UPT, UPT, 0x80, 0x8 ;  /* 0x000000000008789c */ /* 0x000fe20003f8f070 */
[----:B------:R-:W-:Y:S01]  /*32d0*/  UMOV UR39, 0x40004040 ;  /* 0x4000404000277882 */ /* 0x000fe20000000000 */
[----:B------:R-:W-:Y:S01]  /*32e0*/  UMOV UR37, 0x40004040 ;  /* 0x4000404000257882 */ /* 0x000fe20000000000 */
[----:B------:R2:W-:Y:S01]  /*32f0*/  UTCQMMA gdesc[UR38], gdesc[UR40], tmem[UR8], tmem[UR22], idesc[UR23], UPT ;  /* 0x00ff1628260075ea */ /* 0x0005e2000b800308 */
[----:B------:R-:W-:Y:S01]  /*3300*/  UMOV UR35, 0x40004040 ;  /* 0x4000404000237882 */ /* 0x000fe20000000000 */
[----:B------:R-:W-:Y:S01]  /*3310*/  UMOV UR33, 0x40004040 ;  /* 0x4000404000217882 */ /* 0x000fe20000000000 */
[----:B------:R-:W-:Y:S01]  /*3320*/  UMOV UR31, 0x40004040 ;  /* 0x40004040001f7882 */ /* 0x000fe20000000000 */
[----:B------:R2:W-:Y:S01]  /*3330*/  UTCQMMA gdesc[UR34], gdesc[UR36], tmem[UR8], tmem[UR20], idesc[UR21], UPT ;  /* 0x00ff1424220075ea */ /* 0x0005e2000b800308 */
[----:B------:R2:W-:Y:S01]  /*3340*/  UTCQMMA gdesc[UR30], gdesc[UR32], tmem[UR8], tmem[UR18], idesc[UR19], UPT ;  /* 0x00ff12201e0075ea */ /* 0x0005e2000b800308 */
[----:B------:R2:W-:Y:S01]  /*3350*/  UTCBAR [UR6], URZ ;  /* 0x000000ff060073e9 */ /* 0x0005e200080000ff */
[----:B------:R-:W-:Y:S01]  /*3360*/  UMOV UR17, UR14 ;  /* 0x0000000e00117c82 */ /* 0x000fe20008000000 */
[----:B------:R-:W-:Y:S05]  /*3370*/  BRA.U UP0, `(.L_x_58) ;  /* 0xfffffffd00507547 */ /* 0x000fea000b83ffff */
.L_x_55:
[----:B------:R-:W-:Y:S01]  /*3380*/  UIADD3 UR15, UPT, UPT, UR15, 0x1, URZ ;  /* 0x000000010f0f7890 */ /* 0x000fe2000fffe0ff */
[C---:B------:R-:W-:Y:S01]  /*3390*/  ISETP.NE.AND P0, PT, R10.reuse, 0x2, PT ;  /* 0x000000020a00780c */ /* 0x040fe20003f05270 */
[----:B------:R-:W-:Y:S02]  /*33a0*/  UIADD3 UR7, UPT, UPT, UR7, 0x90, URZ ;  /* 0x0000009007077890 */ /* 0x000fe4000fffe0ff */
[----:B------:R-:W-:Y:S01]  /*33b0*/  UISETP.NE.AND UP0, UPT, UR15, 0x4, UPT ;  /* 0x000000040f00788c */ /* 0x000fe2000bf05270 */
[----:B-12---:R-:W-:Y:S02]  /*33c0*/  SEL R0, RZ, 0x1, P0 ;  /* 0x00000001ff007807 */ /* 0x006fe40000000000 */
[----:B------:R-:W-:Y:S01]  /*33d0*/  SEL R10, R10, RZ, P0 ;  /* 0x000000ff0a0a7207 */ /* 0x000fe20000000000 */
[----:B------:R-:W-:Y:S01]  /*33e0*/  USEL UR6, URZ, 0x1, UP0 ;  /* 0x00000001ff067887 */ /* 0x000fe20008000000 */
[----:B------:R-:W-:Y:S01]  /*33f0*/  LOP3.LUT R9, R9, R0, RZ, 0x3c, !PT ;  /* 0x0000000009097212 */ /* 0x000fe200078e3cff */
[----:B------:R-:W-:Y:S01]  /*3400*/  USEL UR15, UR15, URZ, UP0 ;  /* 0x000000ff0f0f7287 */ /* 0x000fe20008000000 */
[----:B------:R1:W-:Y:S03]  /*3410*/  UTCBAR [UR7], URZ ;  /* 0x000000ff070073e9 */ /* 0x0003e600080000ff */
[----:B------:R-:W-:Y:S01]  /*3420*/  LOP3.LUT R11, R11, UR6, RZ, 0x3c, !PT ;  /* 0x000000060b0b7c12 */ /* 0x000fe2000f8e3cff */
[----:B------:R-:W-:Y:S07]  /*3430*/  @P1 BRA `(.L_x_59) ;  /* 0xfffffff800a01947 */ /* 0x000fee000383ffff */
[----:B------:R-:W2:Y:S01]  /*3440*/  S2UR UR4, SR_CgaCtaId ;  /* 0x00000000000479c3 */ /* 0x000ea20000008800 */
[----:B------:R-:W-:Y:S01]  /*3450*/  ELECT P0, URZ, PT ;  /* 0x0000000000ff782f */ /* 0x000fe20003800000 */
[----:B------:R-:W-:Y:S01]  /*3460*/  IMAD.MOV.U32 R0, RZ, RZ, 0x1 ;  /* 0x00000001ff007424 */ /* 0x000fe200078e00ff */
[----:B------:R-:W-:Y:S01]  /*3470*/  UIADD3 UR5, UPT, UPT, UR5, 0xb0, URZ ;  /* 0x000000b005057890 */ /* 0x000fe2000fffe0ff */
[----:B------:R-:W-:Y:S01]  /*3480*/  SHF.L.U32 R3, R11, 0x1f, RZ ;  /* 0x0000001f0b037819 */ /* 0x000fe200000006ff */
[----:B------:R-:W-:-:S03]  /*3490*/  UMOV UR6, 0x40 ;  /* 0x0000004000067882 */ /* 0x000fc60000000000 */
[----:B------:R-:W-:Y:S01]  /*34a0*/  UVIRTCOUNT.DEALLOC.SMPOOL 0x80 ;  /* 0x000000800000784c */ /* 0x000fe20000000000 */
[----:B--2---:R-:W-:Y:S02]  /*34b0*/  ULEA UR4, UR4, UR6, 0x18 ;  /* 0x0000000604047291 */ /* 0x004fe4000f8ec0ff */
[----:B------:R-:W-:-:S07]  /*34c0*/  ULEA UR6, UR15, UR5, 0x3 ;  /* 0x000000050f067291 */ /* 0x000fce000f8e18ff */
[----:B------:R2:W-:Y:S02]  /*34d0*/  @P0 STS.U8 [UR4+0x1c], R0 ;  /* 0x00001c00ff000988 */ /* 0x0005e40008000004 */
[----:B------:R-:W4:Y:S02]  /*34e0*/  SYNCS.PHASECHK.TRANS64.TRYWAIT P0, [UR6], R3 ;  /* 0x00000003ff0075a7 */ /* 0x000f240008001106 */
[----:B--2-4-:R-:W-:Y:S05]  /*34f0*/  @!P0 BRA `(.L_x_60) ;  /* 0x0000005000788947 */ /* 0x014fea0003800000 */
.L_x_126:
[----:B-1----:R-:W-:-:S04]  /*3500*/  UIADD3 UR7, UPT, UPT, UR15, 0x1, URZ ;  /* 0x000000010f077890 */ /* 0x002fc8000fffe0ff */
[----:B------:R-:W-:-:S04]  /*3510*/  UISETP.NE.AND UP0, UPT, UR7, 0x4, UPT ;  /* 0x000000040700788c */ /* 0x000fc8000bf05270 */
[----:B------:R-:W-:Y:S02]  /*3520*/  USEL UR8, URZ, 0x1, UP0 ;  /* 0x00000001ff087887 */ /* 0x000fe40008000000 */
[----:B------:R-:W-:-:S04]  /*3530*/  USEL UR7, UR7, URZ, UP0 ;  /* 0x000000ff07077287 */ /* 0x000fc80008000000 */
[----:B------:R-:W-:Y:S01]  /*3540*/  ULEA UR6, UR7, UR5, 0x3 ;  /* 0x0000000507067291 */ /* 0x000fe2000f8e18ff */
[----:B------:R-:W-:-:S04]  /*3550*/  LOP3.LUT R2, R11, UR8, RZ, 0x3c, !PT ;  /* 0x000000080b027c12 */ /* 0x000fc8000f8e3cff */
[----:B--2---:R-:W-:-:S04]  /*3560*/  SHF.L.U32 R3, R2, 0x1f, RZ ;  /* 0x0000001f02037819 */ /* 0x004fc800000006ff */
[----:B------:R-:W1:Y:S02]  /*3570*/  SYNCS.PHASECHK.TRANS64.TRYWAIT P0, [UR6], R3 ;  /* 0x00000003ff0075a7 */ /* 0x000e640008001106 */
[----:B-1----:R-:W-:Y:S05]  /*3580*/  @!P0 BRA `(.L_x_61) ;  /* 0x00000050006c8947 */ /* 0x002fea0003800000 */
.L_x_128:
        /* <DEDUP_REMOVED lines=9> */
.L_x_130:
[----:B------:R-:W-:-:S04]  /*3620*/  UIADD3 UR7, UPT, UPT, UR7, 0x1, URZ ;  /* 0x0000000107077890 */ /* 0x000fc8000fffe0ff */
[----:B------:R-:W-:-:S04]  /*3630*/  UISETP.NE.AND UP0, UPT, UR7, 0x4, UPT ;  /* 0x000000040700788c */ /* 0x000fc8000bf05270 */
[----:B------:R-:W-:Y:S02]  /*3640*/  USEL UR6, URZ, 0x1, UP0 ;  /* 0x00000001ff067887 */ /* 0x000fe40008000000 */
[----:B------:R-:W-:-:S04]  /*3650*/  USEL UR7, UR7, URZ, UP0 ;  /* 0x000000ff07077287 */ /* 0x000fc80008000000 */
[----:B------:R-:W-:Y:S01]  /*3660*/  ULEA UR7, UR7, UR5, 0x3 ;  /* 0x0000000507077291 */ /* 0x000fe2000f8e18ff */
[----:B-1----:R-:W-:-:S04]  /*3670*/  LOP3.LUT R3, R2, UR6, RZ, 0x3c, !PT ;  /* 0x0000000602037c12 */ /* 0x002fc8000f8e3cff */
[----:B------:R-:W-:-:S04]  /*3680*/  SHF.L.U32 R3, R3, 0x1f, RZ ;  /* 0x0000001f03037819 */ /* 0x000fc800000006ff */
[----:B------:R-:W1:Y:S02]  /*3690*/  SYNCS.PHASECHK.TRANS64.TRYWAIT P0, [UR7], R3 ;  /* 0x00000003ff0075a7 */ /* 0x000e640008001107 */
[----:B-1----:R-:W-:Y:S05]  /*36a0*/  @!P0 BRA `(.L_x_63) ;  /* 0x0000005000548947 */ /* 0x002fea0003800000 */
.L_x_132:
[----:B------:R-:W-:Y:S01]  /*36b0*/  NOP ;  /* 0x0000000000007918 */ /* 0x000fe20000000000 */
[----:B-1----:R-:W1:Y:S01]  /*36c0*/  LDS R0, [UR4+0x14] ;  /* 0x00001404ff007984 */ /* 0x002e620008000800 */
[----:B------:R-:W-:Y:S01]  /*36d0*/  ULOP3.LUT UR6, UR16, 0xffff, URZ, 0xc0, !UPT ;  /* 0x0000ffff10067892 */ /* 0x000fe2000f8ec0ff */
[----:B------:R-:W-:Y:S01]  /*36e0*/  UMOV UR8, 0xffff ;  /* 0x0000ffff00087882 */ /* 0x000fe20000000000 */
[----:B------:R-:W-:Y:S02]  /*36f0*/  UMOV UR5, 0x1 ;  /* 0x0000000100057882 */ /* 0x000fe40000000000 */
[----:B------:R-:W-:-:S04]  /*3700*/  USHF.R.U32.HI UR6, URZ, 0x5, UR6 ;  /* 0x00000005ff067899 */ /* 0x000fc80008011606 */
[----:B------:R-:W-:Y:S02]  /*3710*/  USHF.L.U32 UR8, UR8, UR6, URZ ;  /* 0x0000000608087299 */ /* 0x000fe400080006ff */
[----:B------:R-:W-:-:S04]  /*3720*/  USHF.L.U32 UR5, UR5, UR6, URZ ;  /* 0x0000000605057299 */ /* 0x000fc800080006ff */
[----:B-1----:R-:W-:-:S04]  /*3730*/  LOP3.LUT R0, R0, UR8, RZ, 0xc0, !PT ;  /* 0x0000000800007c12 */ /* 0x002fc8000f8ec0ff */
[----:B------:R-:W-:-:S13]  /*3740*/  ISETP.NE.AND P0, PT, R0, UR8, PT ;  /* 0x0000000800007c0c */ /* 0x000fda000bf05270 */
[----:B------:R-:W-:Y:S05]  /*3750*/  @P0 BRA `(.L_x_64) ;  /* 0x0000000000580947 */ /* 0x000fea0003800000 */
[----:B------:R-:W1:Y:S02]  /*3760*/  LDS R0, [UR4+0x18] ;  /* 0x00001804ff007984 */ /* 0x000e640008000800 */
[----:B-1----:R-:W-:-:S04]  /*3770*/  LOP3.LUT R0, R0, UR5, RZ, 0xc0, !PT ;  /* 0x0000000500007c12 */ /* 0x002fc8000f8ec0ff */
[----:B------:R-:W-:-:S13]  /*3780*/  ISETP.NE.AND P0, PT, R0, UR5, PT ;  /* 0x0000000500007c0c */ /* 0x000fda000bf05270 */
[----:B------:R-:W-:Y:S05]  /*3790*/  @P0 BRA `(.L_x_65) ;  /* 0x00000000003c0947 */ /* 0x000fea0003800000 */
[----:B------:R-:W1:Y:S01]  /*37a0*/  S2R R2, SR_LANEID ;  /* 0x0000000000027919 */ /* 0x000e620000000000 */
[----:B------:R-:W-:Y:S01]  /*37b0*/  ULOP3.LUT UR8, URZ, UR8, URZ, 0x33, !UPT ;  /* 0x00000008ff087292 */ /* 0x000fe2000f8e33ff */
[----:B------:R-:W-:Y:S01]  /*37c0*/  LOP3.LUT R4, RZ, UR5, RZ, 0x33, !PT ;  /* 0x00000005ff047c12 */ /* 0x000fe2000f8e33ff */
[----:B------:R-:W-:Y:S02]  /*37d0*/  VOTEU.ANY UR7, UPT, PT ;  /* 0x0000000000077886 */ /* 0x000fe400038e0100 */
[----:B------:R-:W-:Y:S01]  /*37e0*/  UFLO.U32 UR7, UR7 ;  /* 0x00000007000772bd */ /* 0x000fe200080e0000 */
[----:B------:R-:W2:Y:S01]  /*37f0*/  REDUX UR5, R4 ;  /* 0x00000000040573c4 */ /* 0x000ea20000000000 */
[----:B------:R-:W-:-:S06]  /*3800*/  IMAD.U32 R0, RZ, RZ, UR8 ;  /* 0x00000008ff007e24 */ /* 0x000fcc000f8e00ff */
[----:B------:R4:W-:Y:S01]  /*3810*/  UTCATOMSWS.AND URZ, UR8 ;  /* 0x0000000800ff79e3 */ /* 0x0009e20008000000 */
[----:B------:R-:W3:Y:S01]  /*3820*/  REDUX UR6, R0 ;  /* 0x00000000000673c4 */ /* 0x000ee20000000000 */
[----:B-1----:R-:W-:Y:S01]  /*3830*/  ISETP.EQ.U32.AND P0, PT, R2, UR7, PT ;  /* 0x0000000702007c0c */ /* 0x002fe2000bf02070 */
[----:B--2---:R-:W-:Y:S01]  /*3840*/  IMAD.U32 R2, RZ, RZ, UR5 ;  /* 0x00000005ff027e24 */ /* 0x004fe2000f8e00ff */
[----:B---3--:R-:W-:-:S11]  /*3850*/  MOV R3, UR6 ;  /* 0x0000000600037c02 */ /* 0x008fd60008000f00 */
[----:B------:R4:W-:Y:S04]  /*3860*/  @P0 ATOMS.AND RZ, [UR4+0x14], R3 ;  /* 0x00001403ffff098c */ /* 0x0009e8000a800004 */
[----:B------:R4:W-:Y:S01]  /*3870*/  @P0 ATOMS.AND RZ, [UR4+0x18], R2 ;  /* 0x00001802ffff098c */ /* 0x0009e2000a800004 */
[----:B------:R-:W-:Y:S05]  /*3880*/  BRA `(.L_x_66) ;  /* 0x0000000000147947 */ /* 0x000fea0003800000 */
.L_x_65:
[----:B------:R-:W-:Y:S02]  /*3890*/  MOV R2, 0x38b0 ;  /* 0x000038b000027802 */ /* 0x000fe40000000f00 */
[----:B---3-5:R-:W-:Y:S05]  /*38a0*/  CALL.REL.NOINC `($__internal_0_$__cuda_sm10x_tcgen05_guardrail_trap_col_being_dealloced_not_returned_by_alloc) ;  /* 0x0000005000b07944 */ /* 0x028fea0003c00000 */
[----:B------:R-:W-:Y:S05]  /*38b0*/  BRA `(.L_x_66) ;  /* 0x0000000000087947 */ /* 0x000fea0003800000 */
.L_x_64:
[----:B------:R-:W-:Y:S02]  /*38c0*/  MOV R2, 0x38e0 ;  /* 0x000038e000027802 */ /* 0x000fe40000000f00 */
[----:B---3-5:R-:W-:Y:S05]  /*38d0*/  CALL.REL.NOINC `($__internal_2_$__cuda_sm10x_tcgen05_guardrail_trap_unallocated_columns_being_dealloced) ;  /* 0x0000005000bc7944 */ /* 0x028fea0003c00000 */
.L_x_66:
[----:B------:R-:W-:Y:S01]  /*38e0*/  NOP ;  /* 0x0000000000007918 */ /* 0x000fe20000000000 */
[----:B----4-:R-:W-:Y:S05]  /*38f0*/  EXIT ;  /* 0x000000000000794d */ /* 0x010fea0003800000 */
.L_x_48:
[----:B------:R-:W-:-:S09]  /*3900*/  UISETP.NE.OR UP2, UPT, UR8, 0x3, !UP2 ;  /* 0x000000030800788c */ /* 0x000fd2000d745670 */
[----:B------:R-:W-:Y:S05]  /*3910*/  BRA.U UP2, `(.L_x_67) ;  /* 0x0000000d02407547 */ /* 0x000fea000b800000 */
[----:B------:R-:W1:Y:S01]  /*3920*/  LDC R0, c[0x0][0xb30] ;  /* 0x0002cc00ff007b82 */ /* 0x000e620000000800 */
[----:B------:R-:W2:Y:S01]  /*3930*/  LDCU.64 UR8, c[0x0][0x888] ;  /* 0x00011100ff0877ac */ /* 0x000ea20008000a00 */
[----:B------:R-:W-:Y:S02]  /*3940*/  HFMA2 R29, -RZ, RZ, 0, 0 ;  /* 0x00000000ff1d7431 */ /* 0x000fe400000001ff */
[----:B------:R-:W-:Y:S01]  /*3950*/  IMAD.MOV.U32 R31, RZ, RZ, 0x1 ;  /* 0x00000001ff1f7424 */ /* 0x000fe200078e00ff */
[----:B------:R-:W-:Y:S01]  /*3960*/  MOV R23, 0x2000 ;  /* 0x0000200000177802 */ /* 0x000fe20000000f00 */
[----:B------:R-:W4:Y:S01]  /*3970*/  LDCU.64 UR4, c[0x0][0x890] ;  /* 0x00011200ff0477ac */ /* 0x000f220008000a00 */
[----:B------:R-:W-:Y:S01]  /*3980*/  IMAD.MOV.U32 R30, RZ, RZ, RZ ;  /* 0x000000ffff1e7224 */ /* 0x000fe200078e00ff */
[----:B------:R-:W3:Y:S01]  /*3990*/  LDC R19, c[0x0][0x370] ;  /* 0x0000dc00ff137b82 */ /* 0x000ee20000000800 */
[----:B------:R-:W-:Y:S01]  /*39a0*/  UMOV UR7, 0x400 ;  /* 0x0000040000077882 */ /* 0x000fe20000000000 */
[----:B------:R-:W-:-:S02]  /*39b0*/  UPLOP3.LUT UP1, UPT, UPT, UPT, UPT, 0x40, 0x4 ;  /* 0x000000000004789c */ /* 0x000fc40003f2e870 */
[----:B------:R-:W-:-:S04]  /*39c0*/  ULEA UR7, UR37, UR7, 0x18 ;  /* 0x0000000725077291 */ /* 0x000fc8000f8ec0ff */
[----:B------:R-:W3:Y:S01]  /*39d0*/  LDC R2, c[0x0][0xb0c] ;  /* 0x0002c300ff027b82 */ /* 0x000ee20000000800 */
[----:B------:R-:W-:Y:S02]  /*39e0*/  UIADD3 UR13, UPT, UPT, UR7, 0x48, URZ ;  /* 0x00000048070d7890 */ /* 0x000fe4000fffe0ff */
[----:B--2---:R-:W-:Y:S02]  /*39f0*/  UISETP.NE.U32.AND UP2, UPT, UR8, URZ, UPT ;  /* 0x000000ff0800728c */ /* 0x004fe4000bf45070 */
[----:B------:R-:W-:Y:S02]  /*3a00*/  UIADD3 UR17, UPT, UPT, UR7, 0x40, URZ ;  /* 0x0000004007117890 */ /* 0x000fe4000fffe0ff */
[----:B----4-:R-:W-:Y:S01]  /*3a10*/  UISETP.NE.U32.AND UP3, UPT, UR4, URZ, UPT ;  /* 0x000000ff0400728c */ /* 0x010fe2000bf65070 */
[----:B------:R-:W2:Y:S01]  /*3a20*/  LDC R18, c[0x0][0xb20] ;  /* 0x0002c800ff127b82 */ /* 0x000ea20000000800 */
[----:B-1----:R-:W-:Y:S01]  /*3a30*/  ISETP.NE.AND P1, PT, R0, 0x1, PT ;  /* 0x000000010000780c */ /* 0x002fe20003f25270 */
[----:B------:R-:W-:-:S02]  /*3a40*/  UISETP.NE.AND.EX UP2, UPT, UR9, URZ, UPT, UP2 ;  /* 0x000000ff0900728c */ /* 0x000fc4000bf45320 */
[----:B------:R-:W-:Y:S02]  /*3a50*/  UPRMT UR13, UR37, 0x654, UR13 ;  /* 0x00000654250d7896 */ /* 0x000fe4000800000d */
[----:B------:R-:W-:Y:S02]  /*3a60*/  UISETP.NE.AND.EX UP3, UPT, UR5, URZ, UPT, UP3 ;  /* 0x000000ff0500728c */ /* 0x000fe4000bf65330 */
[----:B------:R-:W1:Y:S08]  /*3a70*/  LDC.64 R32, c[0x0][0x348] ;  /* 0x0000d200ff207b82 */ /* 0x000e700000000a00 */
[----:B------:R-:W4:Y:S08]  /*3a80*/  LDC.64 R16, c[0x0][0xb10] ;  /* 0x0002c400ff107b82 */ /* 0x000f300000000a00 */
[----:B------:R-:W1:Y:S08]  /*3a90*/  LDC.64 R6, c[0x0][0xb18] ;  /* 0x0002c600ff067b82 */ /* 0x000e700000000a00 */
[----:B------:R-:W1:Y:S08]  /*3aa0*/  LDC.64 R4, c[0x0][0xb28] ;  /* 0x0002ca00ff047b82 */ /* 0x000e700000000a00 */
[----:B--23--:R-:W1:Y:S02]  /*3ab0*/  LDC R22, c[0x0][0x374] ;  /* 0x0000dd00ff167b82 */ /* 0x00ce640000000800 */
.L_x_76:
[C---:B------:R-:W-:Y:S02]  /*3ac0*/  LEA R0, R30.reuse, UR7, 0x3 ;  /* 0x000000071e007c11 */ /* 0x040fe4000f8e18ff */
[----:B------:R-:W-:Y:S02]  /*3ad0*/  SHF.L.U32 R3, R29, 0x1f, RZ ;  /* 0x0000001f1d037819 */ /* 0x000fe400000006ff */
[----:B------:R-:W-:Y:S02]  /*3ae0*/  LEA R24, R30, UR7, 0x4 ;  /* 0x000000071e187c11 */ /* 0x000fe4000f8e20ff */
[----:B--2---:R-:W2:Y:S02]  /*3af0*/  SYNCS.PHASECHK.TRANS64.TRYWAIT P0, [R0+URZ+0x70], R3 ;  /* 0x00007003000075a7 */ /* 0x004ea400080011ff */
[----:B--2---:R-:W-:Y:S05]  /*3b00*/  @!P0 BRA `(.L_x_68) ;  /* 0x0000004c00548947 */ /* 0x004fea0003800000 */
.L_x_133:
[----:B------:R-:W-:Y:S01]  /*3b10*/  ISETP.GE.AND P0, PT, R72, 0x1, PT ;  /* 0x000000014800780c */ /* 0x000fe20003f06270 */
[----:B------:R-:W3:Y:S01]  /*3b20*/  LDS.128 R24, [R24+0x100] ;  /* 0x0001000018187984 */ /* 0x000ee20000000c00 */
[----:B--2---:R-:W-:Y:S01]  /*3b30*/  VIADD R0, R0, 0x80 ;  /* 0x0000008000007836 */ /* 0x004fe20000000000 */
[----:B------:R-:W-:Y:S01]  /*3b40*/  @!PT LDS RZ, [RZ] ;  /* 0x00000000fffff984 */ /* 0x000fe20000000800 */
[----:B------:R-:W-:Y:S01]  /*3b50*/  @!PT LDS RZ, [RZ] ;  /* 0x00000000fffff984 */ /* 0x000fe20000000800 */
[----:B------:R-:W-:Y:S01]  /*3b60*/  @!PT LDS RZ, [RZ] ;  /* 0x00000000fffff984 */ /* 0x000fe20000000800 */
[----:B------:R-:W-:Y:S01]  /*3b70*/  @!PT LDS RZ, [RZ] ;  /* 0x00000000fffff984 */ /* 0x000fe20000000800 */
[----:B------:R2:W-:Y:S06]  /*3b80*/  MEMBAR.ALL.CTA ;  /* 0x0000000000007992 */ /* 0x0005ec0000008000 */
[----:B--2---:R-:W2:Y:S01]  /*3b90*/  FENCE.VIEW.ASYNC.S ;  /* 0x00000000000073c6 */ /* 0x004ea20000000000 */
[----:B------:R-:W-:Y:S04]  /*3ba0*/  PRMT R0, RZ, 0x654, R0 ;  /* 0x00000654ff007816 */ /* 0x000fe80000000000 */
[----:B--2---:R2:W-:Y:S01]  /*3bb0*/  SYNCS.ARRIVE.TRANS64.RED.A1T0 RZ, [R0+URZ], RZ ;  /* 0x000000ff00ff79a7 */ /* 0x0045e200081004ff */
[----:B---3--:R-:W-:Y:S11]  /*3bc0*/  LOP3.LUT P3, RZ, R26, 0x1, RZ, 0xc0, !PT ;  /* 0x000000011aff7812 */ /* 0x008ff6000786c0ff */
[----:B------:R-:W-:Y:S02]  /*3bd0*/  @!UPT UIADD3 URZ, UPT, UPT, URZ, URZ, URZ ;  /* 0x000000fffffff290 */ /* 0x000fe4000fffe0ff */
[----:B------:R-:W-:Y:S02]  /*3be0*/  @P3 MOV R13, R24 ;  /* 0x00000018000d3202 */ /* 0x000fe40000000f00 */
[----:B------:R-:W-:Y:S01]  /*3bf0*/  @P3 LOP3.LUT R8, R25, 0xffff, RZ, 0xc0, !PT ;  /* 0x0000ffff19083812 */ /* 0x000fe200078ec0ff */
[----:B--2---:R-:W-:Y:S06]  /*3c00*/  @!P0 BRA `(.L_x_69) ;  /* 0x0000000000a48947 */ /* 0x004fec0003800000 */
[----:B-1----:R-:W-:Y:S01]  /*3c10*/  IMAD.HI.U32 R35, R22, R7, RZ ;  /* 0x0000000716237227 */ /* 0x002fe200078e00ff */
[----:B------:R-:W-:Y:S02]  /*3c20*/  ISETP.NE.AND P0, PT, R6, 0x1, PT ;  /* 0x000000010600780c */ /* 0x000fe40003f05270 */
[----:B------:R-:W-:Y:S01]  /*3c30*/  ISETP.NE.AND P2, PT, R72, 0x1, PT ;  /* 0x000000014800780c */ /* 0x000fe20003f45270 */
[----:B----4-:R-:W-:Y:S01]  /*3c40*/  IMAD.HI.U32 R34, R19, R16, RZ ;  /* 0x0000001013227227 */ /* 0x010fe200078e00ff */
[----:B------:R-:W-:Y:S02]  /*3c50*/  SHF.R.U32.HI R35, RZ, R18, R35 ;  /* 0x00000012ff237219 */ /* 0x000fe40000011623 */
[----:B------:R-:W-:Y:S01]  /*3c60*/  ISETP.NE.AND P4, PT, R2, 0x1, PT ;  /* 0x000000010200780c */ /* 0x000fe20003f85270 */
[----:B------:R-:W-:Y:S01]  /*3c70*/  IMAD.HI.U32 R36, R13, R16, RZ ;  /* 0x000000100d247227 */ /* 0x000fe200078e00ff */
[----:B------:R-:W-:Y:S02]  /*3c80*/  SHF.R.U32.HI R34, RZ, R17, R34 ;  /* 0x00000011ff227219 */ /* 0x000fe40000011622 */
[----:B------:R-:W-:Y:S01]  /*3c90*/  SEL R3, R22, R35, !P0 ;  /* 0x0000002316037207 */ /* 0x000fe20004000000 */
[C---:B------:R-:W-:Y:S01]  /*3ca0*/  IMAD.HI.U32 R35, R8.reuse, R7, RZ ;  /* 0x0000000708237227 */ /* 0x040fe200078e00ff */
[----:B------:R-:W-:Y:S02]  /*3cb0*/  SEL R11, R19, R34, !P4 ;  /* 0x00000022130b7207 */ /* 0x000fe40006000000 */
[----:B------:R-:W-:Y:S01]  /*3cc0*/  SHF.R.U32.HI R36, RZ, R17, R36 ;  /* 0x00000011ff247219 */ /* 0x000fe20000011624 */
[----:B------:R-:W-:Y:S01]  /*3cd0*/  IMAD.HI.U32 R38, R3, R4, RZ ;  /* 0x0000000403267227 */ /* 0x000fe200078e00ff */
[----:B------:R-:W-:Y:S03]  /*3ce0*/  SHF.R.U32.HI R35, RZ, R18, R35 ;  /* 0x00000012ff237219 */ /* 0x000fe60000011623 */
[----:B------:R-:W-:Y:S01]  /*3cf0*/  IMAD.HI.U32 R34, R11, R4, RZ ;  /* 0x000000040b227227 */ /* 0x000fe200078e00ff */
[----:B------:R-:W-:Y:S02]  /*3d00*/  @P2 SHF.R.U32.HI R3, RZ, R5, R38 ;  /* 0x00000005ff032219 */ /* 0x000fe40000011626 */
[----:B------:R-:W-:Y:S02]  /*3d10*/  SEL R9, R8, R35, !P0 ;  /* 0x0000002308097207 */ /* 0x000fe40004000000 */
[----:B------:R-:W-:Y:S01]  /*3d20*/  @P2 SHF.R.U32.HI R11, RZ, R5, R34 ;  /* 0x00000005ff0b2219 */ /* 0x000fe20000011622 */
[C---:B------:R-:W-:Y:S01]  /*3d30*/  IMAD R10, R72.reuse, R3, RZ ;  /* 0x00000003480a7224 */ /* 0x040fe200078e02ff */
[----:B------:R-:W-:Y:S01]  /*3d40*/  SEL R3, R13, R36, !P4 ;  /* 0x000000240d037207 */ /* 0x000fe20006000000 */
[C---:B------:R-:W-:Y:S03]  /*3d50*/  IMAD.HI.U32 R14, R9.reuse, R4, RZ ;  /* 0x00000004090e7227 */ /* 0x040fe600078e00ff */
[----:B------:R-:W-:Y:S01]  /*3d60*/  ISETP.GE.AND P0, PT, R9, R10, PT ;  /* 0x0000000a0900720c */ /* 0x000fe20003f06270 */
[C---:B------:R-:W-:Y:S01]  /*3d70*/  IMAD R12, R72.reuse, R11, RZ ;  /* 0x0000000b480c7224 */ /* 0x040fe200078e02ff */
[-C--:B------:R-:W-:Y:S04]  /*3d80*/  SHF.R.U32.HI R14, RZ, R5.reuse, R14 ;  /* 0x00000005ff0e7219 */ /* 0x080fe8000001160e */
[----:B------:R-:W-:Y:S02]  /*3d90*/  ISETP.GE.OR P0, PT, R3, R12, P0 ;  /* 0x0000000c0300720c */ /* 0x000fe40000706670 */
[----:B------:R-:W-:Y:S05]  /*3da0*/  SEL R15, R9, R14, !P2 ;  /* 0x0000000e090f7207 */ /* 0x000fea0005000000 */
[----:B------:R-:W-:Y:S04]  /*3db0*/  IMAD.MOV R14, RZ, RZ, -R15 ;  /* 0x000000ffff0e7224 */ /* 0x000fe800078e0a0f */
[----:B------:R-:W-:Y:S02]  /*3dc0*/  IMAD R14, R72, R14, R9 ;  /* 0x0000000e480e7224 */ /* 0x000fe400078e0209 */
[C---:B------:R-:W-:Y:S05]  /*3dd0*/  @!P0 IMAD.HI.U32 R10, R3.reuse, R4, RZ ;  /* 0x00000004030a8227 */ /* 0x040fea00078e00ff */
[----:B------:R-:W-:Y:S04]  /*3de0*/  @!P0 SHF.R.U32.HI R10, RZ, R5, R10 ;  /* 0x00000005ff0a8219 */ /* 0x000fe8000001160a */
[----:B------:R-:W-:Y:S01]  /*3df0*/  @!P0 SEL R0, R3, R10, !P2 ;  /* 0x0000000a03008207 */ /* 0x000fe20005000000 */
[----:B------:R-:W-:Y:S03]  /*3e00*/  IMAD.MOV R10, RZ, RZ, -R3 ;  /* 0x000000ffff0a7224 */ /* 0x000fe600078e0a03 */
[----:B------:R-:W-:Y:S01]  /*3e10*/  @!P0 IADD3 R15, PT, PT, R15, -R0, RZ ;  /* 0x800000000f0f8210 */ /* 0x000fe20007ffe0ff */
[----:B------:R-:W-:Y:S01]  /*3e20*/  @!P0 IMAD R0, R11, R14, R0 ;  /* 0x0000000e0b008224 */ /* 0x000fe200078e0200 */
[----:B------:R-:W-:Y:S01]  /*3e30*/  IADD3 R11, PT, PT, -R9, RZ, RZ ;  /* 0x000000ff090b7210 */ /* 0x000fe20007ffe1ff */
[----:B------:R-:W-:Y:S02]  /*3e40*/  IMAD R13, R2, R10, R13 ;  /* 0x0000000a020d7224 */ /* 0x000fe400078e020d */
[----:B------:R-:W-:Y:S02]  /*3e50*/  @!P0 IMAD R9, R15, R72, R3 ;  /* 0x000000480f098224 */ /* 0x000fe400078e0203 */
[----:B------:R-:W-:Y:S02]  /*3e60*/  @!P0 IMAD.MOV.U32 R3, RZ, RZ, R0 ;  /* 0x000000ffff038224 */ /* 0x000fe400078e0000 */
[----:B------:R-:W-:Y:S02]  /*3e70*/  IMAD R8, R6, R11, R8 ;  /* 0x0000000b06087224 */ /* 0x000fe400078e0208 */
[----:B------:R-:W-:Y:S02]  /*3e80*/  IMAD R13, R3, R2, R13 ;  /* 0x00000002030d7224 */ /* 0x000fe400078e020d */
[----:B------:R-:W-:Y:S02]  /*3e90*/  IMAD R8, R9, R6, R8 ;  /* 0x0000000609087224 */ /* 0x000fe400078e0208 */
.L_x_69:
[----:B------:R-:W-:Y:S05]  /*3ea0*/  BRA.U UP1, `(.L_x_70) ;  /* 0x0000000101107547 */ /* 0x000fea000b800000 */
[----:B------:R-:W-:Y:S04]  /*3eb0*/  MOV R0, UR6 ;  /* 0x0000000600007c02 */ /* 0x000fe80008000f00 */
[----:B------:R-:W-:Y:S04]  /*3ec0*/  SHF.L.U32 R3, R0, 0x1f, RZ ;  /* 0x0000001f00037819 */ /* 0x000fe800000006ff */
[----:B------:R-:W2:Y:S02]  /*3ed0*/  SYNCS.PHASECHK.TRANS64.TRYWAIT P0, [UR7+0x68], R3 ;  /* 0x00006803ff0075a7 */ /* 0x000ea40008001107 */
[----:B--2---:R-:W-:Y:S05]  /*3ee0*/  @!P0 BRA `(.L_x_71) ;  /* 0x0000004800708947 */ /* 0x004fea0003800000 */
.L_x_70:
[----:B------:R-:W-:Y:S02]  /*3ef0*/  R2UR UR19, R21 ;  /* 0x00000000151372ca */ /* 0x000fe400000e0000 */
[----:B------:R-:W-:Y:S02]  /*3f00*/  R2UR UR18, R20 ;  /* 0x00000000141272ca */ /* 0x000fe400000e0000 */
[----:B------:R-:W-:Y:S02]  /*3f10*/  ISETP.NE.U32.AND P2, PT, RZ, UR4, PT ;  /* 0x00000004ff007c0c */ /* 0x000fe4000bf45070 */
[----:B------:R-:W-:Y:S02]  /*3f20*/  SHF.L.U32 R12, R31, 0x1f, RZ ;  /* 0x0000001f1f0c7819 */ /* 0x000fe400000006ff */
[----:B------:R-:W-:Y:S05]  /*3f30*/  ISETP.NE.AND.EX P2, PT, RZ, UR5, PT, P2 ;  /* 0x00000005ff007c0c */ /* 0x000fea000bf45320 */
[----:B------:R-:W-:Y:S02]  /*3f40*/  USHF.L.U32 UR19, UR19, 0x7, URZ ;  /* 0x0000000713137899 */ /* 0x000fe400080006ff */
[----:B------:R-:W-:Y:S01]  /*3f50*/  USHF.L.U32 UR18, UR18, 0x7, URZ ;  /* 0x0000000712127899 */ /* 0x000fe200080006ff */
[----:B------:R-:W-:Y:S11]  /*3f60*/  BRA.U !UP3, `(.L_x_72) ;  /* 0x000000010b347547 */ /* 0x000ff6000b800000 */
[----:B------:R-:W-:Y:S01]  /*3f70*/  UPLOP3.LUT UP0, UPT, UPT, UPT, UP2, 0x80, 0x8 ;  /* 0x000000000008789c */ /* 0x000fe20003f0f020 */
[----:B--2---:R-:W-:Y:S02]  /*3f80*/  HFMA2 R0, -RZ, RZ, 0, 5.9604644775390625e-08 ;  /* 0x00000001ff007431 */ /* 0x004fe400000001ff */
[----:B------:R-:W-:Y:S03]  /*3f90*/  IMAD.MOV.U32 R171, RZ, RZ, 0x1 ;  /* 0x00000001ffab7424 */ /* 0x000fe600078e00ff */
[----:B------:R-:W-:Y:S05]  /*3fa0*/  PLOP3.LUT P0, PT, PT, PT, UP0, 0x80, 0x8 ;  /* 0x000000000008781c */ /* 0x000fea0003f0f008 */
[----:B------:R-:W2:Y:S01]  /*3fb0*/  @UP0 LDCU.64 UR10, c[0x0][0x888] ;  /* 0x00011100ff0a07ac */ /* 0x000ea20008000a00 */
[----:B------:R-:W-:Y:S07]  /*3fc0*/  @UP0 UIMAD UR8, UR36, UR4, URZ ;  /* 0x00000004240802a4 */ /* 0x000fee000f8e02ff */
[----:B------:R-:W-:Y:S01]  /*3fd0*/  @!P0 PRMT R171, R0, 0x7610, R171 ;  /* 0x0000761000ab8816 */ /* 0x000fe200000000ab */
[----:B--2---:R-:W-:Y:S03]  /*3fe0*/  @UP0 UIMAD.WIDE UR10, UR8, 0x4, UR10 ;  /* 0x00000004080a08a5 */ /* 0x004fe6000f8e020a */
[----:B------:R-:W2:Y:S03]  /*3ff0*/  @!UP0 LDCU UR8, c[0x0][0x880] ;  /* 0x00011000ff0887ac */ /* 0x000ea60008000800 */
[----:B------:R-:W-:Y:S01]  /*4000*/  IMAD.U32 R10, RZ, RZ, UR10 ;  /* 0x0000000aff0a7e24 */ /* 0x000fe2000f8e00ff */
[----:B------:R-:W-:Y:S05]  /*4010*/  MOV R11, UR11 ;  /* 0x0000000b000b7c02 */ /* 0x000fea0008000f00 */
[----:B-----5:R3:W5:Y:S02]  /*4020*/  @P0 LDG.E R81, desc[UR46][R10.64] ;  /* 0x0000002e0a510981 */ /* 0x020764000c1e1900 */
[----:B--23--:R-:W-:Y:S07]  /*4030*/  @!P0 IMAD.U32 R81, RZ, RZ, UR8 ;  /* 0x00000008ff518e24 */ /* 0x00cfee000f8e00ff */
.L_x_72:
[----:B-----5:R-:W-:Y:S01]  /*4040*/  @!P2 FSETP.EQ.AND P0, PT, R81, RZ, PT ;  /* 0x000000ff5100a20b */ /* 0x020fe20003f02000 */
[----:B------:R-:W-:Y:S01]  /*4050*/  @!UPT UIADD3 URZ, UPT, UPT, URZ, URZ, URZ ;  /* 0x000000fffffff290 */ /* 0x000fe2000fffe0ff */
[----:B------:R-:W-:Y:S11]  /*4060*/  @!P2 BRA `(.L_x_73) ;  /* 0x000000000014a947 */ /* 0x000ff60003800000 */
[----:B------:R-:W-:Y:S02]  /*4070*/  LOP3.LUT P2, RZ, R171, 0xff, RZ, 0xc0, !PT ;  /* 0x000000ffabff7812 */ /* 0x000fe4000784c0ff */
[----:B------:R-:W-:Y:S04]  /*4080*/  PLOP3.LUT P0, PT, PT, PT, UP0, 0x80, 0x8 ;  /* 0x000000000008781c */ /* 0x000fe80003f0f008 */
[----:B------:R-:W-:Y:S07]  /*4090*/  PLOP3.LUT P0, PT, P0, PT, PT, 0x8, 0x80 ;  /* 0x000000000080781c */ /* 0x000fee000070e170 */
[----:B------:R-:W-:Y:S11]  /*40a0*/  @P2 FSETP.EQ.AND P0, PT, R81, RZ, PT ;  /* 0x000000ff5100220b */ /* 0x000ff60003f02000 */
[----:B------:R-:W-:Y:S02]  /*40b0*/  @!UPT UIADD3 URZ, UPT, UPT, URZ, URZ, URZ ;  /* 0x000000fffffff290 */ /* 0x000fe4000fffe0ff */
.L_x_73:
[----:B------:R-:W3:Y:S01]  /*40c0*/  SYNCS.PHASECHK.TRANS64.TRYWAIT P2, [UR7+0x50], R12 ;  /* 0x0000500cff0075a7 */ /* 0x000ee20008041107 */
[----:B------:R-:W-:Y:S04]  /*40d0*/  ELECT P4, URZ, PT ;  /* 0x0000000000ff782f */ /* 0x000fe80003880000 */
[----:B------:R-:W-:Y:S11]  /*40e0*/  PLOP3.LUT P4, PT, P0, P4, PT, 0xf2, 0x2f ;  /* 0x00000000002f781c */ /* 0x000ff60000789e72 */
[----:B------:R-:W-:Y:S02]  /*40f0*/  @!UPT UIADD3 URZ, UPT, UPT, URZ, URZ, URZ ;  /* 0x000000fffffff290 */ /* 0x000fe4000fffe0ff */
[----:B-1----:R-:W-:Y:S05]  /*4100*/  @!P4 IADD3 R21, P0, PT, R32, 0x580, RZ ;  /* 0x000005802015c810 */ /* 0x002fea0007f1e0ff */
[----:B------:R-:W-:Y:S01]  /*4110*/  @!P4 IMAD.X R20, RZ, RZ, R33, P0 ;  /* 0x000000ffff14c224 */ /* 0x000fe200000e0621 */
[----:B---3--:R-:W-:Y:S07]  /*4120*/  @!P2 BRA `(.L_x_74) ;  /* 0x0000004400f8a947 */ /* 0x008fee0003800000 */
.L_x_136:
[----:B------:R-:W3:Y:S01]  /*4130*/  LDC.64 R14, c[0x0][0xb10] ;  /* 0x0002c400ff0e7b82 */ /* 0x000ee20000000a00 */
[----:B------:R-:W-:Y:S01]  /*4140*/  @!P4 R2UR UR8, R20 ;  /* 0x000000001408c2ca */ /* 0x000fe200000e0000 */
[----:B------:R-:W-:Y:S01]  /*4150*/  VOTEU.ALL UP1, P4 ;  /* 0x0000000000ff7886 */ /* 0x000fe20002020000 */
[----:B------:R-:W-:Y:S01]  /*4160*/  @!P4 R2UR UR9, R21 ;  /* 0x000000001509c2ca */ /* 0x000fe200000e0000 */
[----:B------:R-:W-:Y:S01]  /*4170*/  UMOV UR10, 0x0 ;  /* 0x00000000000a7882 */ /* 0x000fe20000000000 */
[----:B------:R-:W-:Y:S03]  /*4180*/  UMOV UR11, 0x10000000 ;  /* 0x10000000000b7882 */ /* 0x000fe60000000000 */
[----:B------:R-:W5:Y:S01]  /*4190*/  LDC.64 R10, c[0x0][0xb18] ;  /* 0x0002c600ff0a7b82 */ /* 0x000f620000000a00 */
[----:B------:R-:W-:Y:S01]  /*41a0*/  @!UP1 UIADD3 UR16, UPT, UPT, UR7, 0x200, URZ ;  /* 0x0000020007109890 */ /* 0x000fe2000fffe0ff */
[----:B------:R-:W-:Y:S01]  /*41b0*/  @P3 SHF.R.U32.HI R28, RZ, 0x10, R25 ;  /* 0x00000010ff1c3819 */ /* 0x000fe20000011619 */
[----:B------:R-:W-:Y:S01]  /*41c0*/  VOTEU.ALL UP1, P4 ;  /* 0x0000000000ff7886 */ /* 0x000fe20002020000 */
[----:B------:R-:W-:Y:S01]  /*41d0*/  UMOV UR20, UR36 ;  /* 0x0000002400147c82 */ /* 0x000fe20008000000 */
[----:B------:R-:W-:Y:S03]  /*41e0*/  VIADD R30, R30, 0x1 ;  /* 0x000000011e1e7836 */ /* 0x000fe60000000000 */
[----:B--2---:R-:W2:Y:S01]  /*41f0*/  @!P1 LDC R0, c[0x0][0xb20] ;  /* 0x0002c800ff009b82 */ /* 0x004ea20000000800 */
[----:B------:R-:W-:Y:S01]  /*4200*/  IMAD.U32 R21, RZ, RZ, UR8 ;  /* 0x00000008ff157e24 */ /* 0x000fe2000f8e00ff */
[----:B------:R-:W-:Y:S06]  /*4210*/  UPRMT UR8, UR37, 0x654, UR17 ;  /* 0x0000065425087896 */ /* 0x000fec0008000011 */
[----:B-1----:R-:W1:Y:S01]  /*4220*/  @!P1 LDC R3, c[0x0][0xb0c] ;  /* 0x0002c300ff039b82 */ /* 0x002e620000000800 */
[----:B------:R-:W-:Y:S01]  /*4230*/  IMAD.U32 R20, RZ, RZ, UR9 ;  /* 0x00000009ff147e24 */ /* 0x000fe2000f8e00ff */
[----:B------:R-:W-:Y:S04]  /*4240*/  @!P4 R2UR UR15, R21 ;  /* 0x00000000150fc2ca */ /* 0x000fe800000e0000 */
[----:B------:R-:W-:Y:S01]  /*4250*/  @!P4 R2UR UR14, R20 ;  /* 0x00000000140ec2ca */ /* 0x000fe200000e0000 */
[----:B------:R-:W-:Y:S11]  /*4260*/  @!P4 IMAD.MOV.U32 R20, RZ, RZ, 0x2000 ;  /* 0x00002000ff14c424 */ /* 0x000ff600078e00ff */
[----:B------:R-:W-:Y:S01]  /*4270*/  @!UPT UIADD3 URZ, UPT, UPT, URZ, URZ, URZ ;  /* 0x000000fffffff290 */ /* 0x000fe2000fffe0ff */
[----:B------:R1:W-:Y:S01]  /*4280*/  @!UP1 UTMALDG.3D [UR16], [UR14], desc[UR10] ;  /* 0x00000a100e0095b4 */ /* 0x0003e20008011000 */
[----:B------:R1:W-:Y:S02]  /*4290*/  @!P4 SYNCS.ARRIVE.TRANS64.RED.A0TR RZ, [UR7+0x40], R20 ;  /* 0x00004014ffffc9a7 */ /* 0x0003e40008300407 */
[----:B-1----:R-:W-:Y:S01]  /*42a0*/  @!P1 ISETP.NE.AND P2, PT, R3, 0x1, PT ;  /* 0x000000010300980c */ /* 0x002fe20003f45270 */
[C---:B---3--:R-:W-:Y:S01]  /*42b0*/  @!P1 IMAD.HI.U32 R14, R13.reuse, R14, RZ ;  /* 0x0000000e0d0e9227 */ /* 0x048fe200078e00ff */
[----:B-----5:R-:W-:Y:S03]  /*42c0*/  @!P1 ISETP.NE.AND P0, PT, R10, 0x1, PT ;  /* 0x000000010a00980c */ /* 0x020fe60003f05270 */
[C---:B------:R-:W-:Y:S01]  /*42d0*/  @!P1 IMAD.HI.U32 R11, R8.reuse, R11, RZ ;  /* 0x0000000b080b9227 */ /* 0x040fe200078e00ff */
[----:B------:R-:W-:Y:S04]  /*42e0*/  @!P1 SHF.R.U32.HI R14, RZ, R15, R14 ;  /* 0x0000000fff0e9219 */ /* 0x000fe8000001160e */
[----:B--2---:R-:W-:Y:S01]  /*42f0*/  @!P1 SHF.R.U32.HI R9, RZ, R0, R11 ;  /* 0x00000000ff099219 */ /* 0x004fe2000001160b */
[----:B------:R-:W-:Y:S01]  /*4300*/  SYNCS.ARRIVE.TRANS64.RED.A1T0 RZ, [UR8], RZ ;  /* 0x000000ffffff79a7 */ /* 0x000fe20008100408 */
[----:B------:R-:W-:Y:S02]  /*4310*/  @!P1 SEL R14, R13, R14, !P2 ;  /* 0x0000000e0d0e9207 */ /* 0x000fe40005000000 */
[----:B------:R-:W-:Y:S01]  /*4320*/  @!P1 SEL R9, R8, R9, !P0 ;  /* 0x0000000908099207 */ /* 0x000fe20004000000 */
[----:B------:R-:W1:Y:S04]  /*4330*/  SYNCS.PHASECHK.TRANS64.TRYWAIT P5, [UR7+0x58], R12 ;  /* 0x0000580cff0075a7 */ /* 0x000e6800080a1107 */
[----:B------:R-:W-:Y:S02]  /*4340*/  @!P1 IMAD.IADD R0, R9, 0x1, -R14 ;  /* 0x0000000109009824 */ /* 0x000fe400078e0a0e */
[----:B------:R-:W-:Y:S02]  /*4350*/  @!P1 IMAD.IADD R9, R14, 0x1, -R9 ;  /* 0x000000010e099824 */ /* 0x000fe400078e0a09 */
[----:B------:R-:W-:Y:S02]  /*4360*/  @!P1 IMAD R13, R0, R3, R13 ;  /* 0x00000003000d9224 */ /* 0x000fe400078e020d */
[----:B------:R-:W-:Y:S01]  /*4370*/  @!P1 IMAD R8, R9, R10, R8 ;  /* 0x0000000a09089224 */ /* 0x000fe200078e0208 */
[----:B-1----:R-:W-:Y:S06]  /*4380*/  @!P5 BRA `(.L_x_75) ;  /* 0x000000440078d947 */ /* 0x002fec0003800000 */
.L_x_138:
[----:B-1----:R-:W-:Y:S01]  /*4390*/  @!P4 IADD3 R3, P0, PT, R32, 0x580, RZ ;  /* 0x000005802003c810 */ /* 0x002fe20007f1e0ff */
[----:B------:R-:W-:Y:S01]  /*43a0*/  VOTEU.ALL UP1, P4 ;  /* 0x0000000000ff7886 */ /* 0x000fe20002020000 */
[----:B------:R-:W-:Y:S01]  /*43b0*/  UMOV UR20, 0x0 ;  /* 0x0000000000147882 */ /* 0x000fe20000000000 */
[----:B------:R-:W-:Y:S01]  /*43c0*/  UMOV UR21, 0x10000000 ;  /* 0x1000000000157882 */ /* 0x000fe20000000000 */
[----:B------:R-:W-:Y:S01]  /*43d0*/  @!P4 R2UR UR9, R3 ;  /* 0x000000000309c2ca */ /* 0x000fe200000e0000 */
[----:B------:R-:W-:Y:S01]  /*43e0*/  @!P4 IMAD.X R0, RZ, RZ, R33, P0 ;  /* 0x000000ffff00c224 */ /* 0x000fe200000e0621 */
[----:B------:R-:W-:Y:S01]  /*43f0*/  @!UP1 UIADD3 UR10, UPT, UPT, UR18, 0x40, URZ ;  /* 0x00000040120a9890 */ /* 0x000fe2000fffe0ff */
[----:B------:R-:W-:Y:S01]  /*4400*/  ISETP.NE.AND P0, PT, R30, 0x2, PT ;  /* 0x000000021e00780c */ /* 0x000fe20003f05270 */
[----:B------:R-:W-:Y:S01]  /*4410*/  UMOV UR11, UR19 ;  /* 0x00000013000b7c82 */ /* 0x000fe20008000000 */
[----:B------:R-:W-:Y:S01]  /*4420*/  UMOV UR12, UR36 ;  /* 0x00000024000c7c82 */ /* 0x000fe20008000000 */
[----:B------:R-:W-:Y:S01]  /*4430*/  @!P4 R2UR UR8, R0 ;  /* 0x000000000008c2ca */ /* 0x000fe200000e0000 */
[----:B------:R-:W-:Y:S01]  /*4440*/  IMAD.IADD R20, R8, 0x1, R147 ;  /* 0x0000000108147824 */ /* 0x000fe200078e0293 */
[----:B------:R-:W-:Y:S01]  /*4450*/  @P3 R2UR UR36, R28 ;  /* 0x000000001c2432ca */ /* 0x000fe200000e0000 */
[----:B------:R-:W-:Y:S01]  /*4460*/  IMAD.IADD R21, R13, 0x1, R170 ;  /* 0x000000010d157824 */ /* 0x000fe200078e02aa */
[----:B------:R-:W-:Y:S02]  /*4470*/  SEL R0, RZ, 0x1, P0 ;  /* 0x00000001ff007807 */ /* 0x000fe40000000000 */
[----:B------:R-:W-:Y:S01]  /*4480*/  LOP3.LUT R31, R31, 0x1, RZ, 0x3c, !PT ;  /* 0x000000011f1f7812 */ /* 0x000fe200078e3cff */
[----:B------:R-:W-:Y:S01]  /*4490*/  IMAD.U32 R10, RZ, RZ, UR9 ;  /* 0x00000009ff0a7e24 */ /* 0x000fe2000f8e00ff */
[----:B------:R-:W-:Y:S01]  /*44a0*/  @!UP1 UIADD3 UR9, UPT, UPT, UR7, 0x48, URZ ;  /* 0x0000004807099890 */ /* 0x000fe2000fffe0ff */
[----:B------:R-:W-:Y:S02]  /*44b0*/  LOP3.LUT R29, R29, R0, RZ, 0x3c, !PT ;  /* 0x000000001d1d7212 */ /* 0x000fe400078e3cff */
[----:B------:R-:W-:Y:S02]  /*44c0*/  SEL R30, R30, RZ, P0 ;  /* 0x000000ff1e1e7207 */ /* 0x000fe40000000000 */
[----:B------:R-:W-:Y:S01]  /*44d0*/  IMAD.U32 R11, RZ, RZ, UR8 ;  /* 0x00000008ff0b7e24 */ /* 0x000fe2000f8e00ff */
[----:B------:R-:W-:Y:S01]  /*44e0*/  @!P4 R2UR UR14, R10 ;  /* 0x000000000a0ec2ca */ /* 0x000fe200000e0000 */
[----:B------:R-:W-:Y:S01]  /*44f0*/  @!UP1 UIADD3 UR8, UPT, UPT, UR7, 0x2200, URZ ;  /* 0x0000220007089890 */ /* 0x000fe2000fffe0ff */
[----:B------:R-:W-:Y:S02]  /*4500*/  VOTEU.ALL UP1, P4 ;  /* 0x0000000000ff7886 */ /* 0x000fe40002020000 */
[----:B------:R-:W-:Y:S11]  /*4510*/  @!P4 R2UR UR15, R11 ;  /* 0x000000000b0fc2ca */ /* 0x000ff600000e0000 */
[----:B------:R-:W-:Y:S02]  /*4520*/  @!UPT UIADD3 URZ, UPT, UPT, URZ, URZ, URZ ;  /* 0x000000fffffff290 */ /* 0x000fe4000fffe0ff */
[----:B------:R2:W-:Y:S01]  /*4530*/  @!UP1 UTMALDG.3D [UR8], [UR14], desc[UR20] ;  /* 0x000014080e0095b4 */ /* 0x0005e20008011000 */
[----:B------:R2:W-:Y:S01]  /*4540*/  @!P4 SYNCS.ARRIVE.TRANS64.RED.A0TR RZ, [UR7+0x48], R23 ;  /* 0x00004817ffffc9a7 */ /* 0x0005e20008300407 */
[----:B------:R-:W-:Y:S01]  /*4550*/  UPLOP3.LUT UP1, UPT, UPT, UPT, UPT, 0x80, 0x8 ;  /* 0x000000000008789c */ /* 0x000fe20003f2f070 */
[----:B------:R-:W-:Y:S01]  /*4560*/  SYNCS.ARRIVE.TRANS64.RED.A1T0 RZ, [UR13], RZ ;  /* 0x000000ffffff79a7 */ /* 0x000fe2000810040d */
[----:B------:R-:W-:Y:S09]  /*4570*/  @P3 BRA `(.L_x_76) ;  /* 0xfffffff400503947 */ /* 0x000ff2000383ffff */
[----:B------:R-:W-:-:S04]  /*4580*/  SHF.L.U32 R3, R31, 0x1f, RZ ;  /* 0x0000001f1f037819 */ /* 0x000fc800000006ff */
[----:B------:R-:W1:Y:S02]  /*4590*/  SYNCS.PHASECHK.TRANS64.TRYWAIT P0, [UR7+0x50], R3 ;  /* 0x00005003ff0075a7 */ /* 0x000e640008001107 */
[----:B-1----:R-:W-:Y:S05]  /*45a0*/  @!P0 BRA `(.L_x_77) ;  /* 0x0000004400088947 */ /* 0x002fea0003800000 */
.L_x_140:
[----:B-1----:R-:W-:-:S07]  /*45b0*/  MOV R0, UR7 ;  /* 0x0000000700007c02 */ /* 0x002fce0008000f00 */
.L_x_78:
[----:B-1----:R-:W-:-:S04]  /*45c0*/  SHF.L.U32 R3, R31, 0x1f, RZ ;  /* 0x0000001f1f037819 */ /* 0x002fc800000006ff */
[----:B------:R1:W3:Y:S03]  /*45d0*/  SYNCS.PHASECHK.TRANS64.TRYWAIT P0, [R0+URZ+0x58], R3 ;  /* 0x00005803000075a7 */ /* 0x0002e600080011ff */
[----:B---3--:R-:W-:Y:S05]  /*45e0*/  @!P0 NANOSLEEP.SYNCS 0x989680 ;  /* 0x009896800000895d */ /* 0x008fea0003900000 */
[----:B------:R-:W3:Y:S02]  /*45f0*/  @!P0 SYNCS.PHASECHK.TRANS64 P0, [R0+URZ+0x58], R3 ;  /* 0x00005803000085a7 */ /* 0x000ee400080010ff */
[----:B--23--:R-:W-:Y:S05]  /*4600*/  @P0 EXIT ;  /* 0x000000000000094d */ /* 0x00cfea0003800000 */
[----:B------:R-:W-:Y:S05]  /*4610*/  BRA `(.L_x_78) ;  /* 0xfffffffc00e87947 */ /* 0x000fea000383ffff */
.L_x_67:
[----:B------:R-:W-:-:S06]  /*4620*/  UISETP.GE.AND UP1, UPT, UR8, 0x4, UPT ;  /* 0x000000040800788c */ /* 0x000fcc000bf26270 */
[----:B------:R-:W-:-:S13]  /*4630*/  PLOP3.LUT P0, PT, PT, PT, UP1, 0x80, 0x8 ;  /* 0x000000000008781c */ /* 0x000fda0003f0f018 */
[----:B------:R-:W-:Y:S05]  /*4640*/  @!P0 EXIT ;  /* 0x000000000000894d */ /* 0x000fea0003800000 */
[----:B------:R-:W-:Y:S01]  /*4650*/  BAR.SYNC.DEFER_BLOCKING 0x6, 0xa0 ;  /* 0x0182800000007b1d */ /* 0x000fe20000010000 */
[C---:B------:R-:W-:Y:S01]  /*4660*/  IMAD.SHL.U32 R3, R189.reuse, 0x40, RZ ;  /* 0x00000040bd037824 */ /* 0x040fe200078e00ff */
[C---:B------:R-:W-:Y:S01]  /*4670*/  LOP3.LUT R193, R189.reuse, 0x60, RZ, 0xc0, !PT ;  /* 0x00000060bdc17812 */ /* 0x040fe200078ec0ff */
[C---:B------:R-:W-:Y:S01]  /*4680*/  IMAD.SHL.U32 R172, R189.reuse, 0x8, RZ ;  /* 0x00000008bdac7824 */ /* 0x040fe200078e00ff */
[C---:B------:R-:W-:Y:S01]  /*4690*/  LOP3.LUT R191, R189.reuse, 0x2, RZ, 0xc0, !PT ;  /* 0x00000002bdbf7812 */ /* 0x040fe200078ec0ff */
[----:B------:R-:W-:Y:S01]  /*46a0*/  IMAD.U32 R79, R189, 0x10000, RZ ;  /* 0x00010000bd4f7824 */ /* 0x000fe200078e00ff */
[----:B------:R-:W-:Y:S02]  /*46b0*/  UMOV UR49, 0x400 ;  /* 0x0000040000317882 */ /* 0x000fe40000000000 */
[----:B------:R-:W1:Y:S01]  /*46c0*/  LDC R177, c[0x0][0x370] ;  /* 0x0000dc00ffb17b82 */ /* 0x000e620000000800 */
[----:B------:R-:W-:Y:S01]  /*46d0*/  ULEA UR49, UR37, UR49, 0x18 ;  /* 0x0000003125317291 */ /* 0x000fe2000f8ec0ff */
[----:B------:R-:W-:Y:S01]  /*46e0*/  LOP3.LUT R5, R3, 0x180, RZ, 0xc0, !PT ;  /* 0x0000018003057812 */ /* 0x000fe200078ec0ff */
[----:B------:R-:W-:Y:S01]  /*46f0*/  HFMA2 R195, -RZ, RZ, 0, 0 ;  /* 0x00000000ffc37431 */ /* 0x000fe200000001ff */
[----:B------:R-:W-:Y:S01]  /*4700*/  LOP3.LUT R79, R79, 0x600000, RZ, 0xc0, !PT ;  /* 0x006000004f4f7812 */ /* 0x000fe200078ec0ff */
[----:B------:R-:W-:Y:S01]  /*4710*/  UIADD3 UR4, UPT, UPT, UR49, 0x4200, URZ ;  /* 0x0000420031047890 */ /* 0x000fe2000fffe0ff */
[----:B------:R-:W-:Y:S01]  /*4720*/  LOP3.LUT R172, R5, 0x30, R172, 0xf8, !PT ;  /* 0x0000003005ac7812 */ /* 0x000fe200078ef8ac */
[----:B------:R-:W-:Y:S01]  /*4730*/  IMAD.MOV.U32 R76, RZ, RZ, RZ ;  /* 0x000000ffff4c7224 */ /* 0x000fe200078e00ff */
[----:B------:R-:W2:Y:S01]  /*4740*/  LDC R74, c[0x0][0xb0c] ;  /* 0x0002c300ff4a7b82 */ /* 0x000ea20000000800 */
[----:B------:R-:W-:-:S02]  /*4750*/  LOP3.LUT R189, R189, 0x4, RZ, 0xc0, !PT ;  /* 0x00000004bdbd7812 */ /* 0x000fc400078ec0ff */
[----:B------:R-:W-:Y:S02]  /*4760*/  CS2R R182, SRZ ;  /* 0x0000000000b67805 */ /* 0x000fe4000001ff00 */
[----:B------:R-:W-:Y:S02]  /*4770*/  LOP3.LUT R172, R172, 0x1e40, R3, 0xf8, !PT ;  /* 0x00001e40acac7812 */ /* 0x000fe400078ef803 */
[----:B------:R-:W-:Y:S02]  /*4780*/  CS2R R180, SRZ ;  /* 0x0000000000b47805 */ /* 0x000fe4000001ff00 */
[----:B------:R-:W-:Y:S01]  /*4790*/  IADD3 R188, PT, PT, -R189, 0x2, RZ ;  /* 0x00000002bdbc7810 */ /* 0x000fe20007ffe1ff */
[----:B------:R-:W-:Y:S01]  /*47a0*/  IMAD.MOV R176, RZ, RZ, -R191 ;  /* 0x000000ffffb07224 */ /* 0x000fe200078e0abf */
[----:B------:R-:W-:Y:S01]  /*47b0*/  MOV R192, UR4 ;  /* 0x0000000400c07c02 */ /* 0x000fe20008000f00 */
[----:B------:R-:W4:Y:S01]  /*47c0*/  LDC R174, c[0x0][0xb20] ;  /* 0x0002c800ffae7b82 */ /* 0x000f220000000800 */
[----:B------:R-:W3:Y:S01]  /*47d0*/  LDS R0, [UR49+0x120] ;  /* 0x00012031ff007984 */ /* 0x000ee20008000800 */
[----:B------:R-:W-:Y:S01]  /*47e0*/  VIADD R190, R172, UR49 ;  /* 0x00000031acbe7c36 */ /* 0x000fe20008000000 */
[----:B------:R-:W1:Y:S01]  /*47f0*/  LDCU.64 UR52, c[0x0][0x348] ;  /* 0x00006900ff3477ac */ /* 0x000e620008000a00 */
[----:B------:R-:W-:-:S02]  /*4800*/  IMAD.MOV R175, RZ, RZ, -R189 ;  /* 0x000000ffffaf7224 */ /* 0x000fc400078e0abd */
[----:B------:R-:W-:Y:S01]  /*4810*/  VIADD R190, R190, 0x200 ;  /* 0x00000200bebe7836 */ /* 0x000fe20000000000 */
[----:B------:R-:W1:Y:S01]  /*4820*/  LDCU.64 UR38, c[0x0][0x888] ;  /* 0x00011100ff2677ac */ /* 0x000e620008000a00 */
[----:B------:R-:W1:Y:S01]  /*4830*/  LDC R73, c[0x0][0xb30] ;  /* 0x0002cc00ff497b82 */ /* 0x000e620000000800 */
[----:B------:R-:W1:Y:S01]  /*4840*/  LDCU.64 UR44, c[0x0][0x890] ;  /* 0x00011200ff2c77ac */ /* 0x000e620008000a00 */
[----:B------:R-:W-:-:S06]  /*4850*/  UIADD3 UR48, UPT, UPT, UR49, 0x200, URZ ;  /* 0x0000020031307890 */ /* 0x000fcc000fffe0ff */
[----:B------:R-:W1:Y:S08]  /*4860*/  LDC.64 R168, c[0x0][0xb10] ;  /* 0x0002c400ffa87b82 */ /* 0x000e700000000a00 */
[----:B------:R-:W1:Y:S08]  /*4870*/  LDC.64 R70, c[0x0][0xb18] ;  /* 0x0002c600ff467b82 */ /* 0x000e700000000a00 */
[----:B------:R-:W1:Y:S08]  /*4880*/  LDC.64 R68, c[0x0][0xb28] ;  /* 0x0002ca00ff447b82 */ /* 0x000e700000000a00 */
[----:B------:R-:W1:Y:S01]  /*4890*/  LDC.64 R166, c[0x0][0x8b0] ;  /* 0x00022c00ffa67b82 */ /* 0x000e620000000a00 */
[----:B---3--:R-:W-:-:S07]  /*48a0*/  IMAD.IADD R79, R0, 0x1, R79 ;  /* 0x00000001004f7824 */ /* 0x008fce00078e024f */
[----:B------:R-:W3:Y:S08]  /*48b0*/  LDC.64 R164, c[0x0][0x8a8] ;  /* 0x00022a00ffa47b82 */ /* 0x000ef00000000a00 */
[----:B--2-4-:R-:W1:Y:S02]  /*48c0*/  LDC R178, c[0x0][0x374] ;  /* 0x0000dd00ffb27b82 */ /* 0x014e640000000800 */
.L_x_105:
[C---:B------:R-:W-:Y:S02]  /*48d0*/  LEA R0, R195.reuse, UR49, 0x3 ;  /* 0x00000031c3007c11 */ /* 0x040fe4000f8e18ff */
[----:B------:R-:W-:Y:S02]  /*48e0*/  SHF.L.U32 R3, R182, 0x1f, RZ ;  /* 0x0000001fb6037819 */ /* 0x000fe400000006ff */
[----:B------:R-:W-:Y:S02]  /*48f0*/  LEA R16, R195, UR49, 0x4 ;  /* 0x00000031c3107c11 */ /* 0x000fe4000f8e20ff */
[----:B------:R-:W2:Y:S02]  /*4900*/  SYNCS.PHASECHK.TRANS64.TRYWAIT P0, [R0+URZ+0x70], R3 ;  /* 0x00007003000075a7 */ /* 0x000ea400080011ff */
[----:B-12---:R-:W-:Y:S05]  /*4910*/  @!P0 BRA `(.L_x_79) ;  /* 0x0000004000448947 */ /* 0x006fea0003800000 */
.L_x_141:
[----:B------:R-:W4:Y:S01]  /*4920*/  LDC.64 R12, c[0x0][0xb10] ;  /* 0x0002c400ff0c7b82 */ /* 0x000f220000000a00 */
[----:B------:R-:W3:Y:S01]  /*4930*/  LDS.128 R16, [R16+0x100] ;  /* 0x0001000010107984 */ /* 0x000ee20000000c00 */
[----:B-1----:R-:W-:Y:S01]  /*4940*/  ISETP.NE.AND P1, PT, R73, 0x1, PT ;  /* 0x000000014900780c */ /* 0x002fe20003f25270 */
[----:B--2---:R-:W-:Y:S01]  /*4950*/  VIADD R0, R0, 0x80 ;  /* 0x0000008000007836 */ /* 0x004fe20000000000 */
[----:B------:R-:W-:Y:S04]  /*4960*/  ISETP.GE.AND P0, PT, R72, 0x1, PT ;  /* 0x000000014800780c */ /* 0x000fe80003f06270 */
[----:B------:R-:W1:Y:S01]  /*4970*/  LDC.64 R10, c[0x0][0xb18] ;  /* 0x0002c600ff0a7b82 */ /* 0x000e620000000a00 */
[----:B------:R-:W-:Y:S01]  /*4980*/  PRMT R0, RZ, 0x654, R0 ;  /* 0x00000654ff007816 */ /* 0x000fe20000000000 */
[----:B------:R-:W-:Y:S01]  /*4990*/  @!PT LDS RZ, [RZ] ;  /* 0x00000000fffff984 */ /* 0x000fe20000000800 */
[----:B------:R-:W-:Y:S01]  /*49a0*/  @!PT LDS RZ, [RZ] ;  /* 0x00000000fffff984 */ /* 0x000fe20000000800 */
[----:B------:R-:W-:Y:S01]  /*49b0*/  @!PT LDS RZ, [RZ] ;  /* 0x00000000fffff984 */ /* 0x000fe20000000800 */
[----:B------:R-:W-:Y:S01]  /*49c0*/  @!PT LDS RZ, [RZ] ;  /* 0x00000000fffff984 */ /* 0x000fe20000000800 */
[----:B------:R2:W-:Y:S06]  /*49d0*/  MEMBAR.ALL.CTA ;  /* 0x0000000000007992 */ /* 0x0005ec0000008000 */
[----:B--2---:R-:W2:Y:S01]  /*49e0*/  FENCE.VIEW.ASYNC.S ;  /* 0x00000000000073c6 */ /* 0x004ea20000000000 */
[----:B------:R-:W1:Y:S08]  /*49f0*/  @!P1 LDC R14, c[0x0][0xb20] ;  /* 0x0002c800ff0e9b82 */ /* 0x000e700000000800 */
[----:B------:R-:W1:Y:S01]  /*4a00*/  @!P1 LDC R9, c[0x0][0xb0c] ;  /* 0x0002c300ff099b82 */ /* 0x000e620000000800 */
[----:B--2---:R2:W-:Y:S01]  /*4a10*/  SYNCS.ARRIVE.TRANS64.RED.A1T0 RZ, [R0+URZ], RZ ;  /* 0x000000ff00ff79a7 */ /* 0x0045e200081004ff */
[----:B---3--:R-:W-:Y:S04]  /*4a20*/  LOP3.LUT P4, RZ, R18, 0x1, RZ, 0xc0, !PT ;  /* 0x0000000112ff7812 */ /* 0x008fe8000788c0ff */
[----:B------:R-:W-:Y:S09]  /*4a30*/  P2R R194, PR, RZ, 0x10 ;  /* 0x00000010ffc27803 */ /* 0x000ff20000000000 */
[----:B------:R-:W-:Y:S02]  /*4a40*/  @P4 MOV R77, R16 ;  /* 0x00000010004d4202 */ /* 0x000fe40000000f00 */
[----:B------:R-:W-:Y:S01]  /*4a50*/  @P4 LOP3.LUT R75, R17, 0xffff, RZ, 0xc0, !PT ;  /* 0x0000ffff114b4812 */ /* 0x000fe200078ec0ff */
[----:B--2-4-:R-:W-:Y:S06]  /*4a60*/  @!P0 BRA `(.L_x_80) ;  /* 0x0000000000a48947 */ /* 0x014fec0003800000 */
[----:B------:R-:W-:Y:S01]  /*4a70*/  IMAD.HI.U32 R23, R178, R71, RZ ;  /* 0x00000047b2177227 */ /* 0x000fe200078e00ff */
[----:B------:R-:W-:Y:S02]  /*4a80*/  ISETP.NE.AND P0, PT, R70, 0x1, PT ;  /* 0x000000014600780c */ /* 0x000fe40003f05270 */
[----:B------:R-:W-:Y:S01]  /*4a90*/  ISETP.NE.AND P2, PT, R72, 0x1, PT ;  /* 0x000000014800780c */ /* 0x000fe20003f45270 */
[----:B------:R-:W-:Y:S01]  /*4aa0*/  IMAD.HI.U32 R22, R177, R168, RZ ;  /* 0x000000a8b1167227 */ /* 0x000fe200078e00ff */
[----:B------:R-:W-:Y:S02]  /*4ab0*/  SHF.R.U32.HI R23, RZ, R174, R23 ;  /* 0x000000aeff177219 */ /* 0x000fe40000011617 */
[----:B------:R-:W-:Y:S01]  /*4ac0*/  ISETP.NE.AND P3, PT, R74, 0x1, PT ;  /* 0x000000014a00780c */ /* 0x000fe20003f65270 */
[----:B------:R-:W-:Y:S01]  /*4ad0*/  IMAD.HI.U32 R26, R77, R168, RZ ;  /* 0x000000a84d1a7227 */ /* 0x000fe200078e00ff */
[----:B------:R-:W-:Y:S02]  /*4ae0*/  SHF.R.U32.HI R22, RZ, R169, R22 ;  /* 0x000000a9ff167219 */ /* 0x000fe40000011616 */
[----:B------:R-:W-:Y:S01]  /*4af0*/  SEL R3, R178, R23, !P0 ;  /* 0x00000017b2037207 */ /* 0x000fe20004000000 */
[----:B------:R-:W-:Y:S01]  /*4b00*/  IMAD.HI.U32 R23, R75, R71, RZ ;  /* 0x000000474b177227 */ /* 0x000fe200078e00ff */
[----:B------:R-:W-:Y:S02]  /*4b10*/  SEL R7, R177, R22, !P3 ;  /* 0x00000016b1077207 */ /* 0x000fe40005800000 */
[----:B------:R-:W-:Y:S01]  /*4b20*/  SHF.R.U32.HI R26, RZ, R169, R26 ;  /* 0x000000a9ff1a7219 */ /* 0x000fe2000001161a */
[-C--:B------:R-:W-:Y:S04]  /*4b30*/  IMAD.HI.U32 R22, R3, R68.reuse, RZ ;  /* 0x0000004403167227 */ /* 0x080fe800078e00ff */
[----:B------:R-:W-:Y:S01]  /*4b40*/  IMAD.HI.U32 R24, R7, R68, RZ ;  /* 0x0000004407187227 */ /* 0x000fe200078e00ff */
[-C--:B------:R-:W-:Y:S02]  /*4b50*/  @P2 SHF.R.U32.HI R3, RZ, R69.reuse, R22 ;  /* 0x00000045ff032219 */ /* 0x080fe40000011616 */
[----:B------:R-:W-:Y:S02]  /*4b60*/  SHF.R.U32.HI R22, RZ, R174, R23 ;  /* 0x000000aeff167219 */ /* 0x000fe40000011617 */
[----:B------:R-:W-:Y:S01]  /*4b70*/  @P2 SHF.R.U32.HI R7, RZ, R69, R24 ;  /* 0x00000045ff072219 */ /* 0x000fe20000011618 */
[C---:B------:R-:W-:Y:S01]  /*4b80*/  IMAD R2, R72.reuse, R3, RZ ;  /* 0x0000000348027224 */ /* 0x040fe200078e02ff */
[----:B------:R-:W-:Y:S02]  /*4b90*/  SEL R5, R75, R22, !P0 ;  /* 0x000000164b057207 */ /* 0x000fe40004000000 */
[----:B------:R-:W-:Y:S01]  /*4ba0*/  SEL R3, R77, R26, !P3 ;  /* 0x0000001a4d037207 */ /* 0x000fe20005800000 */
[----:B------:R-:W-:Y:S01]  /*4bb0*/  IMAD R4, R72, R7, RZ ;  /* 0x0000000748047224 */ /* 0x000fe200078e02ff */
[C---:B------:R-:W-:Y:S01]  /*4bc0*/  ISETP.GE.AND P0, PT, R5.reuse, R2, PT ;  /* 0x000000020500720c */ /* 0x040fe20003f06270 */
[----:B------:R-:W-:Y:S03]  /*4bd0*/  IMAD.HI.U32 R6, R5, R68, RZ ;  /* 0x0000004405067227 */ /* 0x000fe600078e00ff */
[----:B------:R-:W-:Y:S01]  /*4be0*/  ISETP.GE.OR P0, PT, R3, R4, P0 ;  /* 0x000000040300720c */ /* 0x000fe20000706670 */
[----:B------:R-:W-:Y:S01]  /*4bf0*/  IMAD.MOV R4, RZ, RZ, -R3 ;  /* 0x000000ffff047224 */ /* 0x000fe200078e0a03 */
[-C--:B------:R-:W-:Y:S03]  /*4c00*/  SHF.R.U32.HI R6, RZ, R69.reuse, R6 ;  /* 0x00000045ff067219 */ /* 0x080fe60000011606 */
[----:B------:R-:W-:Y:S01]  /*4c10*/  IMAD R77, R74, R4, R77 ;  /* 0x000000044a4d7224 */ /* 0x000fe200078e024d */
[----:B------:R-:W-:Y:S05]  /*4c20*/  SEL R15, R5, R6, !P2 ;  /* 0x00000006050f7207 */ /* 0x000fea0005000000 */
[----:B------:R-:W-:Y:S02]  /*4c30*/  IMAD.MOV R6, RZ, RZ, -R15 ;  /* 0x000000ffff067224 */ /* 0x000fe400078e0a0f */
[C---:B------:R-:W-:Y:S04]  /*4c40*/  @!P0 IMAD.HI.U32 R2, R3.reuse, R68, RZ ;  /* 0x0000004403028227 */ /* 0x040fe800078e00ff */
[----:B------:R-:W-:Y:S01]  /*4c50*/  IMAD R6, R72, R6, R5 ;  /* 0x0000000648067224 */ /* 0x000fe200078e0205 */
[----:B------:R-:W-:Y:S04]  /*4c60*/  @!P0 SHF.R.U32.HI R2, RZ, R69, R2 ;  /* 0x00000045ff028219 */ /* 0x000fe80000011602 */
[----:B------:R-:W-:Y:S02]  /*4c70*/  @!P0 SEL R0, R3, R2, !P2 ;  /* 0x0000000203008207 */ /* 0x000fe40005000000 */
[----:B------:R-:W-:Y:S02]  /*4c80*/  IADD3 R2, PT, PT, -R5, RZ, RZ ;  /* 0x000000ff05027210 */ /* 0x000fe40007ffe1ff */
[----:B------:R-:W-:Y:S01]  /*4c90*/  @!P0 IADD3 R8, PT, PT, R15, -R0, RZ ;  /* 0x800000000f088210 */ /* 0x000fe20007ffe0ff */
[----:B------:R-:W-:Y:S02]  /*4ca0*/  @!P0 IMAD R0, R7, R6, R0 ;  /* 0x0000000607008224 */ /* 0x000fe400078e0200 */
[----:B------:R-:W-:Y:S02]  /*4cb0*/  IMAD R75, R70, R2, R75 ;  /* 0x00000002464b7224 */ /* 0x000fe400078e024b */
[----:B------:R-:W-:Y:S02]  /*4cc0*/  @!P0 IMAD R5, R8, R72, R3 ;  /* 0x0000004808058224 */ /* 0x000fe400078e0203 */
[----:B------:R-:W-:Y:S04]  /*4cd0*/  @!P0 IMAD.MOV.U32 R3, RZ, RZ, R0 ;  /* 0x000000ffff038224 */ /* 0x000fe800078e0000 */
[----:B------:R-:W-:Y:S02]  /*4ce0*/  IMAD R77, R3, R74, R77 ;  /* 0x0000004a034d7224 */ /* 0x000fe400078e024d */
[----:B------:R-:W-:Y:S07]  /*4cf0*/  IMAD R75, R5, R70, R75 ;  /* 0x00000046054b7224 */ /* 0x000fee00078e024b */
.L_x_80:
[----:B-1----:R-:W-:Y:S01]  /*4d00*/  @!P1 ISETP.NE.AND P0, PT, R10, 0x1, PT ;  /* 0x000000010a00980c */ /* 0x002fe20003f05270 */
[----:B------:R-:W-:Y:S01]  /*4d10*/  @!P1 IMAD.HI.U32 R0, R77, R12, RZ ;  /* 0x0000000c4d009227 */ /* 0x000fe200078e00ff */
[----:B------:R-:W-:Y:S01]  /*4d20*/  @!P1 ISETP.NE.AND P2, PT, R9, 0x1, PT ;  /* 0x000000010900980c */ /* 0x000fe20003f45270 */
[----:B------:R-:W-:Y:S01]  /*4d30*/  ULOP3.LUT UP0, URZ, UR48, 0x1b0, URZ, 0xc0, !UPT ;  /* 0x000001b030ff7892 */ /* 0x000fe2000f80c0ff */
[----:B------:R-:W-:Y:S01]  /*4d40*/  R2UR UR42, R21 ;  /* 0x00000000152a72ca */ /* 0x000fe200000e0000 */
[----:B------:R-:W-:Y:S01]  /*4d50*/  @!P1 IMAD.HI.U32 R3, R75, R11, RZ ;  /* 0x0000000b4b039227 */ /* 0x000fe200078e00ff */
[----:B------:R-:W-:Y:S02]  /*4d60*/  @!P1 SHF.R.U32.HI R0, RZ, R13, R0 ;  /* 0x0000000dff009219 */ /* 0x000fe40000011600 */
[----:B------:R-:W-:Y:S01]  /*4d70*/  R2UR UR41, R20 ;  /* 0x00000000142972ca */ /* 0x000fe200000e0000 */
[----:B------:R-:W-:Y:S01]  /*4d80*/  VIADD R195, R195, 0x1 ;  /* 0x00000001c3c37836 */ /* 0x000fe20000000000 */
[----:B------:R-:W-:Y:S02]  /*4d90*/  @!P1 SHF.R.U32.HI R2, RZ, R14, R3 ;  /* 0x0000000eff029219 */ /* 0x000fe40000011603 */
[----:B------:R-:W-:Y:S02]  /*4da0*/  @!P1 SEL R3, R77, R0, !P2 ;  /* 0x000000004d039207 */ /* 0x000fe40005000000 */
[----:B------:R-:W-:Y:S02]  /*4db0*/  @!P1 SEL R2, R75, R2, !P0 ;  /* 0x000000024b029207 */ /* 0x000fe40004000000 */
[----:B------:R-:W-:Y:S01]  /*4dc0*/  @P4 SHF.R.U32.HI R179, RZ, 0x10, R17 ;  /* 0x00000010ffb34819 */ /* 0x000fe20000011611 */
[----:B------:R-:W-:Y:S02]  /*4dd0*/  USHF.L.U32 UR42, UR42, 0x7, URZ ;  /* 0x000000072a2a7899 */ /* 0x000fe400080006ff */
[----:B------:R-:W-:Y:S02]  /*4de0*/  @!P1 IMAD.IADD R0, R2, 0x1, -R3 ;  /* 0x0000000102009824 */ /* 0x000fe400078e0a03 */
[----:B------:R-:W-:Y:S01]  /*4df0*/  @!P1 IMAD.IADD R2, R3, 0x1, -R2 ;  /* 0x0000000103029824 */ /* 0x000fe200078e0a02 */
[----:B------:R-:W-:Y:S01]  /*4e00*/  USHF.L.U32 UR41, UR41, 0x7, URZ ;  /* 0x0000000729297899 */ /* 0x000fe200080006ff */
[----:B------:R-:W-:Y:S02]  /*4e10*/  @!P1 IMAD R77, R0, R9, R77 ;  /* 0x00000009004d9224 */ /* 0x000fe400078e024d */
[----:B------:R-:W-:Y:S01]  /*4e20*/  @!P1 IMAD R75, R2, R10, R75 ;  /* 0x0000000a024b9224 */ /* 0x000fe200078e024b */
[----:B------:R-:W-:Y:S08]  /*4e30*/  BRA.U !UP0, `(.L_x_81) ;  /* 0x0000000108407547 */ /* 0x000ff0000b800000 */
[----:B------:R-:W1:Y:S01]  /*4e40*/  LDCU.64 UR8, c[0x4][0x80] ;  /* 0x01001000ff0877ac */ /* 0x000e620008000a00 */
[----:B------:R-:W-:Y:S01]  /*4e50*/  MOV R3, 0x0 ;  /* 0x0000000000037802 */ /* 0x000fe20000000f00 */
[----:B------:R-:W-:Y:S02]  /*4e60*/  HFMA2 R12, -RZ, RZ, 0, 5.9604644775390625e-08 ;  /* 0x00000001ff0c7431 */ /* 0x000fe400000001ff */
[----:B------:R-:W-:Y:S02]  /*4e70*/  IMAD.MOV.U32 R8, RZ, RZ, 0x70 ;  /* 0x00000070ff087424 */ /* 0x000fe400078e00ff */
[----:B------:R-:W-:Y:S01]  /*4e80*/  IMAD.MOV.U32 R13, RZ, RZ, RZ ;  /* 0x000000ffff0d7224 */ /* 0x000fe200078e00ff */
[----:B------:R-:W2:Y:S01]  /*4e90*/  LDCU.64 UR6, c[0x4][0x88] ;  /* 0x01001100ff0677ac */ /* 0x000ea20008000a00 */
[----:B------:R-:W3:Y:S01]  /*4ea0*/  LDC.64 R2, c[0x4][R3] ;  /* 0x0100000003027b82 */ /* 0x000ee20000000a00 */
[----:B------:R-:W4:Y:S01]  /*4eb0*/  LDCU.64 UR4, c[0x4][0x8] ;  /* 0x01000100ff0477ac */ /* 0x000f220008000a00 */
[----:B-1----:R-:W-:Y:S01]  /*4ec0*/  MOV R5, UR9 ;  /* 0x0000000900057c02 */ /* 0x002fe20008000f00 */
[----:B------:R-:W-:Y:S01]  /*4ed0*/  IMAD.U32 R4, RZ, RZ, UR8 ;  /* 0x00000008ff047e24 */ /* 0x000fe2000f8e00ff */
[----:B--2---:R-:W-:Y:S01]  /*4ee0*/  MOV R7, UR7 ;  /* 0x0000000700077c02 */ /* 0x004fe20008000f00 */
[----:B------:R-:W-:Y:S01]  /*4ef0*/  IMAD.U32 R6, RZ, RZ, UR6 ;  /* 0x00000006ff067e24 */ /* 0x000fe2000f8e00ff */
[----:B----4-:R-:W-:Y:S01]  /*4f00*/  MOV R11, UR5 ;  /* 0x00000005000b7c02 */ /* 0x010fe20008000f00 */
[----:B------:R-:W-:Y:S02]  /*4f10*/  IMAD.U32 R10, RZ, RZ, UR4 ;  /* 0x00000004ff0a7e24 */ /* 0x000fe4000f8e00ff */
[----:B------:R-:W-:Y:S07]  /*4f20*/  LEPC R20, `(.L_x_81) ;  /* 0x000000001014794e */ /* 0x000fee0000000000 */
[----:B---3-5:R-:W-:Y:S05]  /*4f30*/  CALL.ABS.NOINC R2 ;  /* 0x0000000002007343 */ /* 0x028fea0003c00000 */
.L_x_81:
[----:B------:R-:W-:Y:S01]  /*4f40*/  LOP3.LUT P0, RZ, R192, 0x1b0, RZ, 0xc0, !PT ;  /* 0x000001b0c0ff7812 */ /* 0x000fe2000780c0ff */
[----:B------:R-:W-:Y:S11]  /*4f50*/  BSSY.RECONVERGENT B6, `(.L_x_82) ;  /* 0x0000013000067945 */ /* 0x000ff60003800200 */
[----:B------:R-:W-:Y:S01]  /*4f60*/  @!UPT UIADD3 URZ, UPT, UPT, URZ, URZ, URZ ;  /* 0x000000fffffff290 */ /* 0x000fe2000fffe0ff */
[----:B------:R-:W-:Y:S05]  /*4f70*/  @!P0 BRA `(.L_x_83) ;  /* 0x0000000000408947 */ /* 0x000fea0003800000 */
        /* <DEDUP_REMOVED lines=16> */
.L_x_83:
[----:B------:R-:W-:Y:S05]  /*5080*/  BSYNC.RECONVERGENT B6 ;  /* 0x0000000000067941 */ /* 0x000fea0003800200 */
.L_x_82:
[----:B------:R-:W-:Y:S01]  /*5090*/  ISETP.NE.U32.AND P4, PT, R166, RZ, PT ;  /* 0x000000ffa600720c */ /* 0x000fe20003f85070 */
[----:B------:R-:W-:Y:S01]  /*50a0*/  UISETP.NE.AND UP2, UPT, UR50, URZ, UPT ;  /* 0x000000ff3200728c */ /* 0x000fe2000bf45270 */
[----:B------:R-:W-:Y:S01]  /*50b0*/  ISETP.NE.U32.AND P2, PT, RZ, UR38, PT ;  /* 0x00000026ff007c0c */ /* 0x000fe2000bf45070 */
[----:B------:R-:W-:Y:S01]  /*50c0*/  UISETP.NE.U32.AND UP1, UPT, UR44, URZ, UPT ;  /* 0x000000ff2c00728c */ /* 0x000fe2000bf25070 */
[----:B------:R-:W-:Y:S01]  /*50d0*/  ISETP.NE.AND.EX P4, PT, R167, RZ, PT, P4 ;  /* 0x000000ffa700720c */ /* 0x000fe20003f85340 */
[----:B------:R-:W-:Y:S01]  /*50e0*/  UPLOP3.LUT UP0, UPT, UPT, UPT, UPT, 0x40, 0x4 ;  /* 0x000000000004789c */ /* 0x000fe20003f0e870 */
[----:B------:R-:W-:Y:S01]  /*50f0*/  ISETP.NE.AND.EX P2, PT, RZ, UR39, PT, P2 ;  /* 0x00000027ff007c0c */ /* 0x000fe2000bf45320 */
[----:B------:R-:W-:Y:S01]  /*5100*/  UISETP.NE.AND.EX UP1, UPT, UR45, URZ, UPT, UP1 ;  /* 0x000000ff2d00728c */ /* 0x000fe2000bf25310 */
[----:B------:R-:W-:Y:S04]  /*5110*/  PLOP3.LUT P1, PT, PT, PT, UP2, 0x80, 0x8 ;  /* 0x000000000008781c */ /* 0x000fe80003f2f028 */
[----:B------:R-:W-:Y:S06]  /*5120*/  @UP2 UPLOP3.LUT UP0, UPT, UPT, UPT, UP1, 0x80, 0x8 ;  /* 0x000000000008289c */ /* 0x000fec0003f0f010 */
[----:B------:R-:W-:Y:S01]  /*5130*/  PLOP3.LUT P0, PT, PT, PT, UP0, 0x80, 0x8 ;  /* 0x000000000008781c */ /* 0x000fe20003f0f008 */
[----:B------:R-:W-:Y:S01]  /*5140*/  @!UPT UIADD3 URZ, UPT, UPT, URZ, URZ, URZ ;  /* 0x000000fffffff290 */ /* 0x000fe2000fffe0ff */
[----:B------:R-:W-:Y:S11]  /*5150*/  BRA.U !UP1, `(.L_x_84) ;  /* 0x0000000109387547 */ /* 0x000ff6000b800000 */
[----:B------:R-:W-:Y:S01]  /*5160*/  UISETP.NE.U32.AND UP0, UPT, UR38, URZ, UPT ;  /* 0x000000ff2600728c */ /* 0x000fe2000bf05070 */
[----:B------:R-:W-:Y:S02]  /*5170*/  HFMA2 R0, -RZ, RZ, 0, 5.9604644775390625e-08 ;  /* 0x00000001ff007431 */ /* 0x000fe400000001ff */
[----:B------:R-:W-:Y:S01]  /*5180*/  IMAD.MOV.U32 R171, RZ, RZ, 0x1 ;  /* 0x00000001ffab7424 */ /* 0x000fe200078e00ff */
[----:B------:R-:W-:Y:S06]  /*5190*/  UISETP.NE.AND.EX UP0, UPT, UR39, URZ, UPT, UP0 ;  /* 0x000000ff2700728c */ /* 0x000fec000bf05300 */
[----:B------:R-:W-:Y:S05]  /*51a0*/  PLOP3.LUT P3, PT, PT, PT, UP0, 0x80, 0x8 ;  /* 0x000000000008781c */ /* 0x000fea0003f6f008 */
[----:B------:R-:W1:Y:S01]  /*51b0*/  @UP0 LDCU.64 UR6, c[0x0][0x888] ;  /* 0x00011100ff0607ac */ /* 0x000e620008000a00 */
[----:B------:R-:W-:Y:S07]  /*51c0*/  @UP0 UIMAD UR4, UR36, UR44, URZ ;  /* 0x0000002c240402a4 */ /* 0x000fee000f8e02ff */
[----:B------:R-:W-:Y:S01]  /*51d0*/  @!P3 PRMT R171, R0, 0x7610, R171 ;  /* 0x0000761000abb816 */ /* 0x000fe200000000ab */
[----:B-1----:R-:W-:Y:S03]  /*51e0*/  @UP0 UIMAD.WIDE UR6, UR4, 0x4, UR6 ;  /* 0x00000004040608a5 */ /* 0x002fe6000f8e0206 */
[----:B------:R-:W1:Y:S03]  /*51f0*/  @!UP0 LDCU UR4, c[0x0][0x880] ;  /* 0x00011000ff0487ac */ /* 0x000e660008000800 */
[----:B------:R-:W-:Y:S01]  /*5200*/  IMAD.U32 R2, RZ, RZ, UR6 ;  /* 0x00000006ff027e24 */ /* 0x000fe2000f8e00ff */
[----:B------:R-:W-:Y:S05]  /*5210*/  MOV R3, UR7 ;  /* 0x0000000700037c02 */ /* 0x000fea0008000f00 */
[----:B-----5:R2:W5:Y:S02]  /*5220*/  @P3 LDG.E R81, desc[UR46][R2.64] ;  /* 0x0000002e02513981 */ /* 0x020564000c1e1900 */
[----:B-12---:R-:W-:Y:S02]  /*5230*/  @!P3 IMAD.U32 R81, RZ, RZ, UR4 ;  /* 0x00000004ff51be24 */ /* 0x006fe4000f8e00ff */
.L_x_84:
[----:B------:R-:W-:Y:S05]  /*5240*/  @!P4 BRA `(.L_x_85) ;  /* 0x000000000020c947 */ /* 0x000fea0003800000 */
[----:B------:R-:W-:Y:S04]  /*5250*/  ISETP.NE.U32.AND P3, PT, R164, RZ, PT ;  /* 0x000000ffa400720c */ /* 0x000fe80003f65070 */
[----:B------:R-:W-:Y:S11]  /*5260*/  ISETP.NE.AND.EX P3, PT, R165, RZ, PT, P3 ;  /* 0x000000ffa500720c */ /* 0x000ff60003f65330 */
[----:B------:R-:W-:Y:S02]  /*5270*/  @!UPT UIADD3 URZ, UPT, UPT, URZ, URZ, URZ ;  /* 0x000000fffffff290 */ /* 0x000fe4000fffe0ff */
[----:B------:R-:W1:Y:S01]  /*5280*/  @P3 LDC.64 R2, c[0x0][0x8a8] ;  /* 0x00022a00ff023b82 */ /* 0x000e620000000a00 */
[----:B------:R-:W-:Y:S04]  /*5290*/  @P3 IMAD R0, R166, UR36, RZ ;  /* 0x00000024a6003c24 */ /* 0x000fe8000f8e02ff */
[----:B-1----:R-:W-:Y:S05]  /*52a0*/  @P3 IMAD.WIDE R2, R0, 0x4, R2 ;  /* 0x0000000400023825 */ /* 0x002fea00078e0202 */
[----:B-----5:R1:W5:Y:S02]  /*52b0*/  @P3 LDG.E R78, desc[UR46][R2.64] ;  /* 0x0000002e024e3981 */ /* 0x020364000c1e1900 */
[----:B-1----:R-:W2:Y:S02]  /*52c0*/  @!P3 LDC R78, c[0x0][0x8a0] ;  /* 0x00022800ff4ebb82 */ /* 0x002ea40000000800 */
.L_x_85:
[----:B-----5:R-:W-:Y:S01]  /*52d0*/  FSETP.NEU.AND P4, PT, R81, RZ, PT ;  /* 0x000000ff5100720b */ /* 0x020fe20003f8d000 */
[----:B------:R-:W-:Y:S01]  /*52e0*/  BSSY B1, `(.L_x_86) ;  /* 0x0000047000017945 */ /* 0x000fe20003800000 */
[----:B------:R-:W-:Y:S01]  /*52f0*/  SEL R5, RZ, 0xffffffff, P2 ;  /* 0xffffffffff057807 */ /* 0x000fe20001000000 */
[----:B------:R-:W-:Y:S01]  /*5300*/  IMAD.MOV.U32 R208, RZ, RZ, 0x1 ;  /* 0x00000001ffd07424 */ /* 0x000fe200078e00ff */
[----:B------:R-:W-:Y:S01]  /*5310*/  LOP3.LUT P3, RZ, R171, 0xff, RZ, 0xc0, !PT ;  /* 0x000000ffabff7812 */ /* 0x000fe2000786c0ff */
[C---:B------:R-:W-:Y:S01]  /*5320*/  IMAD R80, R76.reuse, 0x80, R79 ;  /* 0x000000804c507824 */ /* 0x040fe200078e024f */
[----:B------:R-:W-:Y:S02]  /*5330*/  @P1 SEL R0, RZ, 0xffffffff, P4 ;  /* 0xffffffffff001807 */ /* 0x000fe40002000000 */
[----:B------:R-:W-:Y:S02]  /*5340*/  CS2R R162, SRZ ;  /* 0x0000000000a27805 */ /* 0x000fe4000001ff00 */
[----:B------:R-:W-:Y:S02]  /*5350*/  LEA R3, R181, UR49, 0x3 ;  /* 0x00000031b5037c11 */ /* 0x000fe4000f8e18ff */
[----:B------:R-:W-:Y:S02]  /*5360*/  CS2R R160, SRZ ;  /* 0x0000000000a07805 */ /* 0x000fe4000001ff00 */
[----:B------:R-:W-:Y:S02]  /*5370*/  @P0 SEL R0, R5, R0, !P3 ;  /* 0x0000000005000207 */ /* 0x000fe40005800000 */
[----:B------:R-:W-:Y:S02]  /*5380*/  CS2R R158, SRZ ;  /* 0x00000000009e7805 */ /* 0x000fe4000001ff00 */
[----:B------:R-:W-:Y:S02]  /*5390*/  LEA R207, R76, UR49, 0x3 ;  /* 0x000000314ccf7c11 */ /* 0x000fe4000f8e18ff */
[----:B------:R-:W-:Y:S02]  /*53a0*/  CS2R R156, SRZ ;  /* 0x00000000009c7805 */ /* 0x000fe4000001ff00 */
[----:B------:R-:W-:Y:S02]  /*53b0*/  @P1 LOP3.LUT R0, R0, 0x1, RZ, 0xc0, !PT ;  /* 0x0000000100001812 */ /* 0x000fe400078ec0ff */
[----:B------:R-:W-:Y:S02]  /*53c0*/  CS2R R154, SRZ ;  /* 0x00000000009a7805 */ /* 0x000fe4000001ff00 */
[----:B------:R-:W-:Y:S02]  /*53d0*/  SHF.L.U32 R2, R183, 0x1f, RZ ;  /* 0x0000001fb7027819 */ /* 0x000fe400000006ff */
[----:B------:R-:W-:Y:S02]  /*53e0*/  CS2R R152, SRZ ;  /* 0x0000000000987805 */ /* 0x000fe4000001ff00 */
[----:B------:R-:W-:Y:S02]  /*53f0*/  ISETP.NE.U32.OR P6, PT, R0, 0x1, !P1 ;  /* 0x000000010000780c */ /* 0x000fe40004fc5470 */
[----:B------:R-:W-:Y:S02]  /*5400*/  CS2R R150, SRZ ;  /* 0x0000000000967805 */ /* 0x000fe4000001ff00 */
[----:B------:R-:W-:Y:S02]  /*5410*/  PLOP3.LUT P2, PT, PT, PT, UP1, 0x80, 0x8 ;  /* 0x000000000008781c */ /* 0x000fe40003f4f018 */
[----:B------:R-:W-:Y:S02]  /*5420*/  CS2R R148, SRZ ;  /* 0x0000000000947805 */ /* 0x000fe4000001ff00 */
[----:B------:R-:W-:Y:S02]  /*5430*/  SEL R0, RZ, 0xffffffff, P4 ;  /* 0xffffffffff007807 */ /* 0x000fe40002000000 */
[----:B------:R-:W-:Y:S03]  /*5440*/  P2R R184, PR, RZ, 0x40 ;  /* 0x00000040ffb87803 */ /* 0x000fe60000000000 */
[----:B------:R-:W-:Y:S04]  /*5450*/  @P6 SHF.L.U32 R4, R180, 0x1f, RZ ;  /* 0x0000001fb4046819 */ /* 0x000fe800000006ff */
[----:B------:R-:W-:Y:S01]  /*5460*/  @P2 SEL R0, R5, R0, !P3 ;  /* 0x0000000005002207 */ /* 0x000fe20005800000 */
[----:B------:R-:W1:Y:S03]  /*5470*/  @P6 SYNCS.PHASECHK.TRANS64.TRYWAIT P1, [R3+URZ+0x40], R4 ;  /* 0x00004004030065a7 */ /* 0x000e6600080211ff */
[----:B------:R-:W-:Y:S04]  /*5480*/  LOP3.LUT R0, R0, 0x1, RZ, 0xc0, !PT ;  /* 0x0000000100007812 */ /* 0x000fe800078ec0ff */
[----:B------:R-:W-:Y:S04]  /*5490*/  ISETP.NE.U32.AND P5, PT, R0, 0x1, PT ;  /* 0x000000010000780c */ /* 0x000fe80003fa5070 */
[----:B------:R-:W-:Y:S01]  /*54a0*/  P2R R209, PR, RZ, 0x20 ;  /* 0x00000020ffd17803 */ /* 0x000fe20000000000 */
[----:B------:R3:W4:Y:S01]  /*54b0*/  SYNCS.PHASECHK.TRANS64.TRYWAIT P0, [R207+URZ+0x90], R2 ;  /* 0x00009002cf0075a7 */ /* 0x00072200080011ff */
[----:B-1----:R-:W-:Y:S01]  /*54c0*/  @P6 SEL R208, RZ, 0x1, !P1 ;  /* 0x00000001ffd06807 */ /* 0x002fe20004800000 */
[----:B---3--:R-:W-:Y:S06]  /*54d0*/  @!P6 BRA `(.L_x_87) ;  /* 0x00000000009ce947 */ /* 0x008fec0003800000 */
[----:B------:R-:W-:Y:S01]  /*54e0*/  @P5 IMAD R6, R181, 0x2000, R190 ;  /* 0x00002000b5065824 */ /* 0x000fe200078e02be */
[----:B------:R-:W-:Y:S01]  /*54f0*/  ISETP.NE.AND P1, PT, R208, RZ, PT ;  /* 0x000000ffd000720c */ /* 0x000fe20003f25270 */
[----:B------:R-:W-:Y:S01]  /*5500*/  BSSY B0, `(.L_x_88) ;  /* 0x0000010000007945 */ /* 0x000fe20003800000 */
[----:B------:R-:W-:Y:S01]  /*5510*/  CS2R R150, SRZ ;  /* 0x0000000000967805 */ /* 0x000fe2000001ff00 */
[--C-:B------:R-:W-:Y:S01]  /*5520*/  @P5 IMAD R7, R191, -0x10, R6.reuse ;  /* 0xfffffff0bf075824 */ /* 0x100fe200078e0206 */
[----:B------:R-:W-:Y:S01]  /*5530*/  CS2R R148, SRZ ;  /* 0x0000000000947805 */ /* 0x000fe2000001ff00 */
[----:B------:R-:W-:Y:S01]  /*5540*/  @P5 IMAD R5, R189, -0x10, R6 ;  /* 0xfffffff0bd055824 */ /* 0x000fe200078e0206 */
[----:B------:R-:W-:Y:S01]  /*5550*/  CS2R R158, SRZ ;  /* 0x00000000009e7805 */ /* 0x000fe2000001ff00 */
[----:B------:R-:W-:Y:S01]  /*5560*/  @P5 IMAD R4, R188, 0x10, R7 ;  /* 0x00000010bc045824 */ /* 0x000fe200078e0207 */
[----:B------:R-:W-:Y:S02]  /*5570*/  CS2R R156, SRZ ;  /* 0x00000000009c7805 */ /* 0x000fe4000001ff00 */
[----:B------:R-:W-:Y:S02]  /*5580*/  CS2R R154, SRZ ;  /* 0x00000000009a7805 */ /* 0x000fe4000001ff00 */
[----:B------:R-:W-:Y:S02]  /*5590*/  CS2R R152, SRZ ;  /* 0x0000000000987805 */ /* 0x000fe4000001ff00 */
[----:B------:R-:W-:Y:S02]  /*55a0*/  CS2R R162, SRZ ;  /* 0x0000000000a27805 */ /* 0x000fe4000001ff00 */
[----:B------:R-:W-:Y:S01]  /*55b0*/  CS2R R160, SRZ ;  /* 0x0000000000a07805 */ /* 0x000fe2000001ff00 */
[----:B------:R-:W-:Y:S06]  /*55c0*/  @P1 BRA `(.L_x_89) ;  /* 0x00000000000c1947 */ /* 0x000fec0003800000 */
[----:B------:R-:W-:Y:S04]  /*55d0*/  SHF.L.U32 R0, R180, 0x1f, RZ ;  /* 0x0000001fb4007819 */ /* 0x000fe800000006ff */
[----:B------:R-:W1:Y:S02]  /*55e0*/  SYNCS.PHASECHK.TRANS64.TRYWAIT P1, [R3+URZ+0x40], R0 ;  /* 0x00004000030075a7 */ /* 0x000e6400080211ff */
[----:B-1----:R-:W-:Y:S05]  /*55f0*/  @!P1 BRA `(.L_x_90) ;  /* 0x0000003400209947 */ /* 0x002fea0003800000 */
.L_x_89:
[----:B------:R-:W-:Y:S05]  /*5600*/  BSYNC B0 ;  /* 0x0000000000007941 */ /* 0x000fea0003800000 */
.L_x_88:
[----:B------:R-:W-:Y:S01]  /*5610*/  ISETP.NE.AND P1, PT, R209, RZ, PT ;  /* 0x000000ffd100720c */ /* 0x000fe20003f25270 */
[----:B-1----:R-:W-:Y:S02]  /*5620*/  VIADD R3, R3, 0x50 ;  /* 0x0000005003037836 */ /* 0x002fe40000000000 */
[----:B------:R-:W-:Y:S02]  /*5630*/  IMAD.U32 R0, RZ, RZ, UR37 ;  /* 0x00000025ff007e24 */ /* 0x000fe4000f8e00ff */
[----:B------:R-:W-:Y:S03]  /*5640*/  VIADD R181, R181, 0x1 ;  /* 0x00000001b5b57836 */ /* 0x000fe60000000000 */
[----:B------:R-:W-:Y:S05]  /*5650*/  PRMT R0, R0, 0x654, R3 ;  /* 0x0000065400007816 */ /* 0x000fea0000000003 */
[----:B------:R1:W3:Y:S04]  /*5660*/  @P1 LDS.128 R148, [R6] ;  /* 0x0000000006941984 */ /* 0x0002e80000000c00 */
[----:B------:R1:W1:Y:S04]  /*5670*/  @P1 LDS.128 R156, [R5+0x20] ;  /* 0x00002000059c1984 */ /* 0x0002680000000c00 */
[----:B------:R1:W1:Y:S04]  /*5680*/  @P1 LDS.128 R152, [R7+0x10] ;  /* 0x0000100007981984 */ /* 0x0002680000000c00 */
[----:B------:R1:W1:Y:S01]  /*5690*/  @P1 LDS.128 R160, [R4+0x10] ;  /* 0x0000100004a01984 */ /* 0x0002620000000c00 */
[C---:B------:R-:W-:Y:S01]  /*56a0*/  ISETP.NE.AND P1, PT, R181.reuse, 0x2, PT ;  /* 0x00000002b500780c */ /* 0x040fe20003f25270 */
[----:B------:R-:W-:Y:S01]  /*56b0*/  @!PT LDS RZ, [RZ] ;  /* 0x00000000fffff984 */ /* 0x000fe20000000800 */
[----:B------:R-:W-:Y:S01]  /*56c0*/  @!PT LDS RZ, [RZ] ;  /* 0x00000000fffff984 */ /* 0x000fe20000000800 */
[----:B------:R-:W-:Y:S01]  /*56d0*/  @!PT LDS RZ, [RZ] ;  /* 0x00000000fffff984 */ /* 0x000fe20000000800 */
[----:B------:R-:W-:Y:S01]  /*56e0*/  @!PT LDS RZ, [RZ] ;  /* 0x00000000fffff984 */ /* 0x000fe20000000800 */
[----:B------:R5:W-:Y:S06]  /*56f0*/  MEMBAR.ALL.CTA ;  /* 0x0000000000007992 */ /* 0x000bec0000008000 */
[----:B-----5:R-:W5:Y:S01]  /*5700*/  FENCE.VIEW.ASYNC.S ;  /* 0x00000000000073c6 */ /* 0x020f620000000000 */
[----:B------:R-:W-:Y:S02]  /*5710*/  SEL R3, RZ, 0x1, P1 ;  /* 0x00000001ff037807 */ /* 0x000fe40000800000 */
[----:B------:R-:W-:Y:S02]  /*5720*/  SEL R181, R181, RZ, P1 ;  /* 0x000000ffb5b57207 */ /* 0x000fe40000800000 */
[----:B------:R-:W-:Y:S01]  /*5730*/  LOP3.LUT R180, R180, R3, RZ, 0x3c, !PT ;  /* 0x00000003b4b47212 */ /* 0x000fe200078e3cff */
[----:B-----5:R1:W-:Y:S06]  /*5740*/  SYNCS.ARRIVE.TRANS64.RED.A1T0 RZ, [R0+URZ], RZ ;  /* 0x000000ff00ff79a7 */ /* 0x0203ec00081004ff */
.L_x_87:
[----:B------:R-:W-:Y:S05]  /*5750*/  BSYNC B1 ;  /* 0x0000000000017941 */ /* 0x000fea0003800000 */
.L_x_86:
[----:B-1----:R-:W-:Y:S04]  /*5760*/  SHF.R.U32.HI R0, RZ, 0x15, R80 ;  /* 0x00000015ff007819 */ /* 0x002fe80000011650 */
[----:B------:R-:W-:Y:S01]  /*5770*/  LOP3.LUT P1, RZ, R0, 0x3, R173, 0x48, !PT ;  /* 0x0000000300ff7812 */ /* 0x000fe200078248ad */
[----:B------:R-:W-:Y:S01]  /*5780*/  @!UPT UIADD3 URZ, UPT, UPT, URZ, URZ, URZ ;  /* 0x000000fffffff290 */ /* 0x000fe2000fffe0ff */
[----:B----4-:R-:W-:Y:S11]  /*5790*/  @P0 BRA `(.L_x_91) ;  /* 0x0000000000080947 */ /* 0x010ff60003800000 */
[----:B------:R-:W1:Y:S02]  /*57a0*/  SYNCS.PHASECHK.TRANS64.TRYWAIT P0, [R207+URZ+0x90], R2 ;  /* 0x00009002cf0075a7 */ /* 0x000e6400080011ff */
[----:B-1----:R-:W-:Y:S05]  /*57b0*/  @!P0 BRA `(.L_x_92) ;  /* 0x0000003000c48947 */ /* 0x002fea0003800000 */
.L_x_91:
[----:B------:R-:W-:Y:S04]  /*57c0*/  BSSY.RECONVERGENT B6, `(.L_x_93) ;  /* 0x0000012000067945 */ /* 0x000fe80003800200 */
[----:B------:R-:W-:Y:S05]  /*57d0*/  @!P1 BRA `(.L_x_94) ;  /* 0x0000000000409947 */ /* 0x000fea0003800000 */
[----:B------:R-:W4:Y:S01]  /*57e0*/  LDCU.64 UR8, c[0x4][0x70] ;  /* 0x01000e00ff0877ac */ /* 0x000f220008000a00 */
[----:B------:R-:W-:Y:S01]  /*57f0*/  MOV R3, 0x0 ;  /* 0x0000000000037802 */ /* 0x000fe20000000f00 */
[----:B------:R-:W-:Y:S02]  /*5800*/  HFMA2 R12, -RZ, RZ, 0, 5.9604644775390625e-08 ;  /* 0x00000001ff0c7431 */ /* 0x000fe400000001ff */
[----:B------:R-:W-:Y:S02]  /*5810*/  IMAD.MOV.U32 R8, RZ, RZ, 0x192 ;  /* 0x00000192ff087424 */ /* 0x000fe400078e00ff */
[----:B------:R-:W-:Y:S01]  /*5820*/  IMAD.MOV.U32 R13, RZ, RZ, RZ ;  /* 0x000000ffff0d7224 */ /* 0x000fe200078e00ff */
[----:B------:R-:W5:Y:S01]  /*5830*/  LDCU.64 UR6, c[0x4][0x78] ;  /* 0x01000f00ff0677ac */ /* 0x000f620008000a00 */
[----:B-1----:R-:W1:Y:S01]  /*5840*/  LDC.64 R2, c[0x4][R3] ;  /* 0x0100000003027b82 */ /* 0x002e620000000a00 */
[----:B------:R-:W2:Y:S01]  /*5850*/  LDCU.64 UR4, c[0x4][0x10] ;  /* 0x01000200ff0477ac */ /* 0x000ea20008000a00 */
[----:B----4-:R-:W-:Y:S01]  /*5860*/  MOV R5, UR9 ;  /* 0x0000000900057c02 */ /* 0x010fe20008000f00 */
[----:B------:R-:W-:Y:S01]  /*5870*/  IMAD.U32 R4, RZ, RZ, UR8 ;  /* 0x00000008ff047e24 */ /* 0x000fe2000f8e00ff */
[----:B-----5:R-:W-:Y:S01]  /*5880*/  MOV R7, UR7 ;  /* 0x0000000700077c02 */ /* 0x020fe20008000f00 */
[----:B------:R-:W-:Y:S01]  /*5890*/  IMAD.U32 R6, RZ, RZ, UR6 ;  /* 0x00000006ff067e24 */ /* 0x000fe2000f8e00ff */
[----:B--2---:R-:W-:Y:S01]  /*58a0*/  MOV R11, UR5 ;  /* 0x00000005000b7c02 */ /* 0x004fe20008000f00 */
[----:B------:R-:W-:Y:S02]  /*58b0*/  IMAD.U32 R10, RZ, RZ, UR4 ;  /* 0x00000004ff0a7e24 */ /* 0x000fe4000f8e00ff */
[----:B------:R-:W-:Y:S07]  /*58c0*/  LEPC R20, `(.L_x_94) ;  /* 0x000000001014794e */ /* 0x000fee0000000000 */
[----:B-1-3--:R-:W-:Y:S05]  /*58d0*/  CALL.ABS.NOINC R2 ;  /* 0x0000000002007343 */ /* 0x00afea0003c00000 */
.L_x_94:
[----:B------:R-:W-:Y:S05]  /*58e0*/  BSYNC.RECONVERGENT B6 ;  /* 0x0000000000067941 */ /* 0x000fea0003800200 */
.L_x_93:
[-C--:B---3--:R-:W-:Y:S01]  /*58f0*/  F2FP.F16.E5M2.UNPACK_B R83, R148.reuse ;  /* 0x00000094ff53723e */ /* 0x088fe200020004ff */
[----:B------:R-:W-:Y:S05]  /*5900*/  WARPSYNC.ALL ;  /* 0x0000000000007948 */ /* 0x000fea0003800000 */
[----:B------:R-:W-:Y:S01]  /*5910*/  R2UR UR4, R80 ;  /* 0x00000000500472ca */ /* 0x000fe200000e0000 */
[--C-:B------:R-:W-:Y:S01]  /*5920*/  HADD2.F32 R82, -RZ, R83.reuse.H0_H0 ;  /* 0x20000053ff527230 */ /* 0x100fe20000004100 */
[----:B------:R-:W-:Y:S01]  /*5930*/  F2FP.F16.E5M2.UNPACK_B R85, R148.H1 ;  /* 0x00000094ff55723e */ /* 0x000fe200030004ff */
[----:B------:R-:W-:Y:S01]  /*5940*/  HADD2.F32 R83, -RZ, R83.H1_H1 ;  /* 0x30000053ff537230 */ /* 0x000fe20000004100 */
[-C--:B------:R-:W-:Y:S01]  /*5950*/  F2FP.F16.E5M2.UNPACK_B R87, R149.reuse ;  /* 0x00000095ff57723e */ /* 0x080fe200020004ff */
[----:B------:R-:W-:Y:S01]  /*5960*/  BSSY.RECONVERGENT B0, `(.L_x_95) ;  /* 0x000011d000007945 */ /* 0x000fe20003800200 */
[----:B------:R-:W-:Y:S01]  /*5970*/  F2FP.F16.E5M2.UNPACK_B R89, R149.H1 ;  /* 0x00000095ff59723e */ /* 0x000fe200030004ff */
[----:B------:R-:W-:Y:S01]  /*5980*/  HADD2.F32 R84, -RZ, R85.H0_H0 ;  /* 0x20000055ff547230 */ /* 0x000fe20000004100 */
[-C--:B------:R-:W-:Y:S01]  /*5990*/  F2FP.F16.E5M2.UNPACK_B R91, R150.reuse ;  /* 0x00000096ff5b723e */ /* 0x080fe200020004ff */
[----:B------:R-:W-:Y:S01]  /*59a0*/  HADD2.F32 R88, -RZ, R87.H1_H1 ;  /* 0x30000057ff587230 */ /* 0x000fe20000004100 */
[----:B------:R-:W-:Y:S01]  /*59b0*/  F2FP.F16.E5M2.UNPACK_B R93, R150.H1 ;  /* 0x00000096ff5d723e */ /* 0x000fe200030004ff */
[----:B------:R-:W-:Y:S01]  /*59c0*/  HADD2.F32 R86, -RZ, R85.H1_H1 ;  /* 0x30000055ff567230 */ /* 0x000fe20000004100 */
[-C--:B------:R-:W-:Y:S01]  /*59d0*/  F2FP.F16.E5M2.UNPACK_B R95, R151.reuse ;  /* 0x00000097ff5f723e */ /* 0x080fe200020004ff */
[----:B------:R-:W2:Y:S01]  /*59e0*/  LDTM.x64 R4, tmem[UR4] ;  /* 0x00000004000479ee */ /* 0x000ea20008340000 */
[----:B------:R-:W-:Y:S01]  /*59f0*/  F2FP.F16.E5M2.UNPACK_B R97, R151.H1 ;  /* 0x00000097ff61723e */ /* 0x000fe200030004ff */
[----:B------:R-:W-:Y:S01]  /*5a00*/  HADD2.F32 R85, -RZ, R87.H0_H0 ;  /* 0x20000057ff557230 */ /* 0x000fe20000004100 */
[-C--:B------:R-:W-:Y:S01]  /*5a10*/  F2FP.F16.E5M2.UNPACK_B R99, R152.reuse ;  /* 0x00000098ff63723e */ /* 0x080fe200020004ff */
[----:B------:R-:W-:Y:S01]  /*5a20*/  HADD2.F32 R87, -RZ, R89.H0_H0 ;  /* 0x20000059ff577230 */ /* 0x000fe20000004100 */
[----:B------:R-:W-:Y:S01]  /*5a30*/  F2FP.F16.E5M2.UNPACK_B R101, R152.H1 ;  /* 0x00000098ff65723e */ /* 0x000fe200030004ff */
[----:B------:R-:W-:Y:S01]  /*5a40*/  HADD2.F32 R92, -RZ, R91.H1_H1 ;  /* 0x3000005bff5c7230 */ /* 0x000fe20000004100 */
[----:B------:R-:W-:Y:S01]  /*5a50*/  ISETP.NE.AND P6, PT, R184, RZ, PT ;  /* 0x000000ffb800720c */ /* 0x000fe20003fc5270 */
[----:B------:R-:W-:Y:S01]  /*5a60*/  HADD2.F32 R96, -RZ, R95.H1_H1 ;  /* 0x3000005fff607230 */ /* 0x000fe20000004100 */
[----:B------:R-:W-:Y:S01]  /*5a70*/  SHF.L.U32 R211, R176, 0x4, RZ ;  /* 0x00000004b0d37819 */ /* 0x000fe200000006ff */
[----:B------:R-:W-:Y:S01]  /*5a80*/  HADD2.F32 R100, -RZ, R99.H1_H1 ;  /* 0x30000063ff647230 */ /* 0x000fe20000004100 */
[----:B------:R-:W-:Y:S01]  /*5a90*/  SHF.L.U32 R219, R175, 0x4, RZ ;  /* 0x00000004afdb7819 */ /* 0x000fe200000006ff */
[----:B------:R-:W-:Y:S01]  /*5aa0*/  HADD2.F32 R90, -RZ, R89.H1_H1 ;  /* 0x30000059ff5a7230 */ /* 0x000fe20000004100 */
[C---:B------:R-:W-:Y:S01]  /*5ab0*/  IADD3 R204, PT, PT, R190.reuse, R211, RZ ;  /* 0x000000d3becc7210 */ /* 0x040fe20007ffe0ff */
[----:B------:R-:W-:Y:S01]  /*5ac0*/  HADD2.F32 R89, -RZ, R91.H0_H0 ;  /* 0x2000005bff597230 */ /* 0x000fe20000004100 */
[----:B------:R-:W-:Y:S01]  /*5ad0*/  IADD3 R206, PT, PT, R190, R219, RZ ;  /* 0x000000dbbece7210 */ /* 0x000fe20007ffe0ff */
[--C-:B------:R-:W-:Y:S01]  /*5ae0*/  HADD2.F32 R91, -RZ, R93.reuse.H0_H0 ;  /* 0x2000005dff5b7230 */ /* 0x100fe20000004100 */
[----:B------:R-:W-:Y:S01]  /*5af0*/  SHF.L.U32 R217, R188, 0x4, RZ ;  /* 0x00000004bcd97819 */ /* 0x000fe200000006ff */
[----:B------:R-:W-:Y:S01]  /*5b00*/  HADD2.F32 R94, -RZ, R93.H1_H1 ;  /* 0x3000005dff5e7230 */ /* 0x000fe20000004100 */
[-C--:B------:R-:W-:Y:S01]  /*5b10*/  F2FP.F16.E5M2.UNPACK_B R103, R153.reuse ;  /* 0x00000099ff67723e */ /* 0x080fe200020004ff */
[----:B------:R-:W-:Y:S01]  /*5b20*/  HADD2.F32 R93, -RZ, R95.H0_H0 ;  /* 0x2000005fff5d7230 */ /* 0x000fe20000004100 */
[----:B------:R-:W-:Y:S01]  /*5b30*/  IADD3 R205, PT, PT, R217, R204, RZ ;  /* 0x000000ccd9cd7210 */ /* 0x000fe20007ffe0ff */
[----:B------:R-:W-:Y:S01]  /*5b40*/  HADD2.F32 R95, -RZ, R97.H0_H0 ;  /* 0x20000061ff5f7230 */ /* 0x000fe20000004100 */
[----:B------:R-:W-:Y:S01]  /*5b50*/  F2FP.F16.E5M2.UNPACK_B R105, R153.H1 ;  /* 0x00000099ff69723e */ /* 0x000fe200030004ff */
[C---:B--2---:R-:W-:Y:S01]  /*5b60*/  FMUL R0, R78.reuse, R4 ;  /* 0x000000044e007220 */ /* 0x044fe20000400000 */
[C---:B-1----:R-:W-:Y:S01]  /*5b70*/  FMUL R2, R78.reuse, R5 ;  /* 0x000000054e027220 */ /* 0x042fe20000400000 */
[C---:B------:R-:W-:Y:S01]  /*5b80*/  FMUL R4, R78.reuse, R8 ;  /* 0x000000084e047220 */ /* 0x040fe20000400000 */
[C---:B------:R-:W-:Y:S01]  /*5b90*/  FMUL R5, R78.reuse, R9 ;  /* 0x000000094e057220 */ /* 0x040fe20000400000 */
[C---:B------:R-:W-:Y:S01]  /*5ba0*/  FFMA R0, R81.reuse, R82, R0 ;  /* 0x0000005251007223 */ /* 0x040fe20000000000 */
[C---:B------:R-:W-:Y:S01]  /*5bb0*/  FFMA R2, R81.reuse, R83, R2 ;  /* 0x0000005351027223 */ /* 0x040fe20000000002 */
[C---:B------:R-:W-:Y:S01]  /*5bc0*/  FMUL R8, R78.reuse, R12 ;  /* 0x0000000c4e087220 */ /* 0x040fe20000400000 */
[C---:B------:R-:W-:Y:S01]  /*5bd0*/  FMUL R9, R78.reuse, R13 ;  /* 0x0000000d4e097220 */ /* 0x040fe20000400000 */
[C---:B------:R-:W-:Y:S01]  /*5be0*/  FMUL R12, R78.reuse, R16 ;  /* 0x000000104e0c7220 */ /* 0x040fe20000400000 */
[C---:B------:R-:W-:Y:S01]  /*5bf0*/  FMUL R13, R78.reuse, R17 ;  /* 0x000000114e0d7220 */ /* 0x040fe20000400000 */
[C---:B------:R-:W-:Y:S01]  /*5c00*/  FMUL R16, R78.reuse, R20 ;  /* 0x000000144e107220 */ /* 0x040fe20000400000 */
[C---:B------:R-:W-:Y:S01]  /*5c10*/  FMUL R17, R78.reuse, R21 ;  /* 0x000000154e117220 */ /* 0x040fe20000400000 */
[----:B------:R-:W-:Y:S02]  /*5c20*/  HADD2.F32 R104, -RZ, R103.H1_H1 ;  /* 0x30000067ff687230 */ /* 0x000fe40000004100 */
[C---:B------:R-:W-:Y:S01]  /*5c30*/  FMUL R20, R78.reuse, R24 ;  /* 0x000000184e147220 */ /* 0x040fe20000400000 */
[C---:B------:R-:W-:Y:S01]  /*5c40*/  FMUL R21, R78.reuse, R25 ;  /* 0x000000194e157220 */ /* 0x040fe20000400000 */
[C---:B------:R-:W-:Y:S01]  /*5c50*/  FMUL R24, R78.reuse, R28 ;  /* 0x0000001c4e187220 */ /* 0x040fe20000400000 */
[C---:B------:R-:W-:Y:S01]  /*5c60*/  FMUL R25, R78.reuse, R29 ;  /* 0x0000001d4e197220 */ /* 0x040fe20000400000 */
[C---:B------:R-:W-:Y:S01]  /*5c70*/  FMUL R28, R78.reuse, R32 ;  /* 0x000000204e1c7220 */ /* 0x040fe20000400000 */
[C---:B------:R-:W-:Y:S01]  /*5c80*/  FMUL R29, R78.reuse, R33 ;  /* 0x000000214e1d7220 */ /* 0x040fe20000400000 */
[C---:B------:R-:W-:Y:S01]  /*5c90*/  FMUL R32, R78.reuse, R36 ;  /* 0x000000244e207220 */ /* 0x040fe20000400000 */
[----:B------:R-:W-:Y:S01]  /*5ca0*/  F2FP.F16.E5M2.UNPACK_B R107, R154 ;  /* 0x0000009aff6b723e */ /* 0x000fe200020004ff */
[C---:B------:R-:W-:Y:S01]  /*5cb0*/  FMUL R33, R78.reuse, R37 ;  /* 0x000000254e217220 */ /* 0x040fe20000400000 */
[C---:B------:R-:W-:Y:S01]  /*5cc0*/  FMUL R36, R78.reuse, R40 ;  /* 0x000000284e247220 */ /* 0x040fe20000400000 */
[----:B------:R-:W-:Y:S01]  /*5cd0*/  F2FP.F16.E5M2.UNPACK_B R109, R154.H1 ;  /* 0x0000009aff6d723e */ /* 0x000fe200030004ff */
[C---:B------:R-:W-:Y:S01]  /*5ce0*/  FMUL R37, R78.reuse, R41 ;  /* 0x000000294e257220 */ /* 0x040fe20000400000 */
[----:B------:R-:W-:Y:S02]  /*5cf0*/  HADD2.F32 R108, -RZ, R107.H1_H1 ;  /* 0x3000006bff6c7230 */ /* 0x000fe40000004100 */
        /* <DEDUP_REMOVED lines=26> */
[C---:B------:R-:W-:Y:S01]  /*5ea0*/  FFMA R3, R81.reuse, R84, R3 ;  /* 0x0000005451037223 */ /* 0x040fe20000000003 */
[C---:B------:R-:W-:Y:S01]  /*5eb0*/  FFMA R7, R81.reuse, R86, R7 ;  /* 0x0000005651077223 */ /* 0x040fe20000000007 */
[----:B------:R-:W-:Y:S01]  /*5ec0*/  F2FP.F16.E5M2.UNPACK_B R127, R159 ;  /* 0x0000009fff7f723e */ /* 0x000fe200020004ff */
[C---:B------:R-:W-:Y:S01]  /*5ed0*/  FFMA R4, R81.reuse, R85, R4 ;  /* 0x0000005551047223 */ /* 0x040fe20000000004 */
[C---:B------:R-:W-:Y:S01]  /*5ee0*/  FFMA R5, R81.reuse, R88, R5 ;  /* 0x0000005851057223 */ /* 0x040fe20000000005 */
[----:B------:R-:W-:Y:S01]  /*5ef0*/  F2FP.F16.E5M2.UNPACK_B R129, R159.H1 ;  /* 0x0000009fff81723e */ /* 0x000fe200030004ff */
[----:B------:R-:W-:Y:S01]  /*5f00*/  FFMA R6, R81, R87, R6 ;  /* 0x0000005751067223 */ /* 0x000fe20000000006 */
[----:B------:R-:W-:Y:S01]  /*5f10*/  F2FP.SATFINITE.E5M2.F32.PACK_AB_MERGE_C R185, R7, R3, RZ ;  /* 0x0000000307b9723e */ /* 0x000fe200048060ff */
[----:B------:R-:W-:Y:S02]  /*5f20*/  HADD2.F32 R124, -RZ, R123.H1_H1 ;  /* 0x3000007bff7c7230 */ /* 0x000fe40000004100 */
[----:B------:R-:W-:Y:S01]  /*5f30*/  FMUL R11, R78, R11 ;  /* 0x0000000b4e0b7220 */ /* 0x000fe20000400000 */
[----:B------:R-:W-:Y:S01]  /*5f40*/  HADD2.F32 R128, -RZ, R127.H1_H1 ;  /* 0x3000007fff807230 */ /* 0x000fe20000004100 */
[----:B------:R-:W-:Y:S01]  /*5f50*/  F2FP.SATFINITE.E5M2.F32.PACK_AB_MERGE_C R184, R2, R0, R185 ;  /* 0x0000000002b8723e */ /* 0x000fe200048060b9 */
[C---:B------:R-:W-:Y:S01]  /*5f60*/  FMUL R10, R78.reuse, R14 ;  /* 0x0000000e4e0a7220 */ /* 0x040fe20000400000 */
[C---:B------:R-:W-:Y:S01]  /*5f70*/  FFMA R11, R81.reuse, R90, R11 ;  /* 0x0000005a510b7223 */ /* 0x040fe2000000000b */
[C---:B------:R-:W-:Y:S01]  /*5f80*/  FFMA R8, R81.reuse, R89, R8 ;  /* 0x0000005951087223 */ /* 0x040fe20000000008 */
[----:B------:R-:W-:Y:S01]  /*5f90*/  FFMA R9, R81, R92, R9 ;  /* 0x0000005c51097223 */ /* 0x000fe20000000009 */
[----:B------:R-:W-:Y:S01]  /*5fa0*/  F2FP.F16.E5M2.UNPACK_B R131, R160 ;  /* 0x000000a0ff83723e */ /* 0x000fe200020004ff */
[----:B------:R-:W-:Y:S01]  /*5fb0*/  HADD2.F32 R98, -RZ, R97.H1_H1 ;  /* 0x30000061ff627230 */ /* 0x000fe20000004100 */
[----:B------:R-:W-:Y:S01]  /*5fc0*/  F2FP.SATFINITE.E5M2.F32.PACK_AB_MERGE_C R186, R11, R6, RZ ;  /* 0x000000060bba723e */ /* 0x000fe200048060ff */
[----:B------:R-:W-:Y:S01]  /*5fd0*/  FFMA R10, R81, R91, R10 ;  /* 0x0000005b510a7223 */ /* 0x000fe2000000000a */
[----:B------:R-:W-:Y:S02]  /*5fe0*/  HADD2.F32 R97, -RZ, R99.H0_H0 ;  /* 0x20000063ff617230 */ /* 0x000fe40000004100 */
[C---:B------:R-:W-:Y:S01]  /*5ff0*/  FMUL R15, R78.reuse, R15 ;  /* 0x0000000f4e0f7220 */ /* 0x040fe20000400000 */
[----:B------:R-:W-:Y:S01]  /*6000*/  F2FP.SATFINITE.E5M2.F32.PACK_AB_MERGE_C R185, R5, R4, R186 ;  /* 0x0000000405b9723e */ /* 0x000fe200048060ba */
[----:B------:R-:W-:Y:S02]  /*6010*/  HADD2.F32 R132, -RZ, R131.H1_H1 ;  /* 0x30000083ff847230 */ /* 0x000fe40000004100 */
[C---:B------:R-:W-:Y:S01]  /*6020*/  FMUL R14, R78.reuse, R18 ;  /* 0x000000124e0e7220 */ /* 0x040fe20000400000 */
[C---:B------:R-:W-:Y:S01]  /*6030*/  FFMA R15, R81.reuse, R94, R15 ;  /* 0x0000005e510f7223 */ /* 0x040fe2000000000f */
[C---:B------:R-:W-:Y:S01]  /*6040*/  FFMA R12, R81.reuse, R93, R12 ;  /* 0x0000005d510c7223 */ /* 0x040fe2000000000c */
[----:B------:R-:W-:Y:S01]  /*6050*/  FFMA R13, R81, R96, R13 ;  /* 0x00000060510d7223 */ /* 0x000fe2000000000d */
[----:B------:R-:W-:Y:S01]  /*6060*/  F2FP.F16.E5M2.UNPACK_B R133, R160.H1 ;  /* 0x000000a0ff85723e */ /* 0x000fe200030004ff */
[--C-:B------:R-:W-:Y:S01]  /*6070*/  HADD2.F32 R99, -RZ, R101.reuse.H0_H0 ;  /* 0x20000065ff637230 */ /* 0x100fe20000004100 */
[----:B------:R-:W-:Y:S01]  /*6080*/  F2FP.SATFINITE.E5M2.F32.PACK_AB_MERGE_C R186, R15, R10, RZ ;  /* 0x0000000a0fba723e */ /* 0x000fe200048060ff */
[----:B------:R-:W-:Y:S01]  /*6090*/  FFMA R14, R81, R95, R14 ;  /* 0x0000005f510e7223 */ /* 0x000fe2000000000e */
[C---:B------:R-:W-:Y:S01]  /*60a0*/  FMUL R19, R78.reuse, R19 ;  /* 0x000000134e137220 */ /* 0x040fe20000400000 */
[----:B------:R-:W-:Y:S01]  /*60b0*/  HADD2.F32 R102, -RZ, R101.H1_H1 ;  /* 0x30000065ff667230 */ /* 0x000fe20000004100 */
[----:B------:R-:W-:Y:S01]  /*60c0*/  F2FP.SATFINITE.E5M2.F32.PACK_AB_MERGE_C R186, R9, R8, R186 ;  /* 0x0000000809ba723e */ /* 0x000fe200048060ba */
[----:B------:R-:W-:Y:S02]  /*60d0*/  HADD2.F32 R101, -RZ, R103.H0_H0 ;  /* 0x20000067ff657230 */ /* 0x000fe40000004100 */
[C---:B------:R-:W-:Y:S01]  /*60e0*/  FFMA R19, R81.reuse, R98, R19 ;  /* 0x0000006251137223 */ /* 0x040fe20000000013 */
[C---:B------:R-:W-:Y:S01]  /*60f0*/  FFMA R16, R81.reuse, R97, R16 ;  /* 0x0000006151107223 */ /* 0x040fe20000000010 */
[----:B------:R-:W-:Y:S01]  /*6100*/  FFMA R17, R81, R100, R17 ;  /* 0x0000006451117223 */ /* 0x000fe20000000011 */
[C---:B------:R-:W-:Y:S01]  /*6110*/  FMUL R18, R78.reuse, R22 ;  /* 0x000000164e127220 */ /* 0x040fe20000400000 */
[----:B------:R-:W-:Y:S01]  /*6120*/  F2FP.F16.E5M2.UNPACK_B R135, R161 ;  /* 0x000000a1ff87723e */ /* 0x000fe200020004ff */
        /* <DEDUP_REMOVED lines=10> */
[----:B------:R1:W-:Y:S01]  /*61d0*/  STS.128 [R172+UR49+0x4200], R184 ;  /* 0x004200b8ac007988 */ /* 0x0003e20008000c31 */
[----:B------:R-:W-:Y:S01]  /*61e0*/  HADD2.F32 R136, -RZ, R135.H1_H1 ;  /* 0x30000087ff887230 */ /* 0x000fe20000004100 */
[----:B------:R-:W-:Y:S01]  /*61f0*/  F2FP.SATFINITE.E5M2.F32.PACK_AB_MERGE_C R196, R23, R18, RZ ;  /* 0x0000001217c4723e */ /* 0x000fe200048060ff */
[C---:B------:R-:W-:Y:S01]  /*6200*/  FMUL R22, R78.reuse, R26 ;  /* 0x0000001a4e167220 */ /* 0x040fe20000400000 */
[C---:B------:R-:W-:Y:S01]  /*6210*/  FMUL R27, R78.reuse, R27 ;  /* 0x0000001b4e1b7220 */ /* 0x040fe20000400000 */
[--C-:B------:R-:W-:Y:S01]  /*6220*/  HADD2.F32 R107, -RZ, R109.reuse.H0_H0 ;  /* 0x2000006dff6b7230 */ /* 0x100fe20000004100 */
[----:B------:R-:W-:Y:S01]  /*6230*/  F2FP.SATFINITE.E5M2.F32.PACK_AB_MERGE_C R196, R17, R16, R196 ;  /* 0x0000001011c4723e */ /* 0x000fe200048060c4 */
[C---:B------:R-:W-:Y:S01]  /*6240*/  FFMA R22, R81.reuse, R103, R22 ;  /* 0x0000006751167223 */ /* 0x040fe20000000016 */
[C---:B------:R-:W-:Y:S01]  /*6250*/  FFMA R27, R81.reuse, R106, R27 ;  /* 0x0000006a511b7223 */ /* 0x040fe2000000001b */
[C---:B------:R-:W-:Y:S01]  /*6260*/  FFMA R24, R81.reuse, R105, R24 ;  /* 0x0000006951187223 */ /* 0x040fe20000000018 */
[----:B------:R-:W-:Y:S01]  /*6270*/  F2FP.F16.E5M2.UNPACK_B R137, R161.H1 ;  /* 0x000000a1ff89723e */ /* 0x000fe200030004ff */
[----:B------:R-:W-:Y:S02]  /*6280*/  HADD2.F32 R110, -RZ, R109.H1_H1 ;  /* 0x3000006dff6e7230 */ /* 0x000fe40000004100 */
[----:B------:R-:W-:Y:S01]  /*6290*/  FFMA R25, R81, R108, R25 ;  /* 0x0000006c51197223 */ /* 0x000fe20000000019 */
[----:B------:R-:W-:Y:S01]  /*62a0*/  F2FP.SATFINITE.E5M2.F32.PACK_AB_MERGE_C R197, R27, R22, RZ ;  /* 0x000000161bc5723e */ /* 0x000fe200048060ff */
[----:B------:R-:W-:Y:S02]  /*62b0*/  HADD2.F32 R109, -RZ, R111.H0_H0 ;  /* 0x2000006fff6d7230 */ /* 0x000fe40000004100 */
[C---:B------:R-:W-:Y:S01]  /*62c0*/  FMUL R26, R78.reuse, R30 ;  /* 0x0000001e4e1a7220 */ /* 0x040fe20000400000 */
[C---:B------:R-:W-:Y:S01]  /*62d0*/  FMUL R31, R78.reuse, R31 ;  /* 0x0000001f4e1f7220 */ /* 0x040fe20000400000 */
[--C-:B------:R-:W-:Y:S01]  /*62e0*/  HADD2.F32 R111, -RZ, R113.reuse.H0_H0 ;  /* 0x20000071ff6f7230 */ /* 0x100fe20000004100 */
[----:B------:R-:W-:Y:S01]  /*62f0*/  F2FP.SATFINITE.E5M2.F32.PACK_AB_MERGE_C R197, R21, R20, R197 ;  /* 0x0000001415c5723e */ /* 0x000fe200048060c5 */
[C---:B------:R-:W-:Y:S01]  /*6300*/  FFMA R26, R81.reuse, R107, R26 ;  /* 0x0000006b511a7223 */ /* 0x040fe2000000001a */
[C---:B------:R-:W-:Y:S01]  /*6310*/  FFMA R31, R81.reuse, R110, R31 ;  /* 0x0000006e511f7223 */ /* 0x040fe2000000001f */
[C---:B------:R-:W-:Y:S01]  /*6320*/  FFMA R28, R81.reuse, R109, R28 ;  /* 0x0000006d511c7223 */ /* 0x040fe2000000001c */
[----:B------:R-:W-:Y:S01]  /*6330*/  F2FP.F16.E5M2.UNPACK_B R139, R162 ;  /* 0x000000a2ff8b723e */ /* 0x000fe200020004ff */
[----:B------:R-:W-:Y:S02]  /*6340*/  HADD2.F32 R114, -RZ, R113.H1_H1 ;  /* 0x30000071ff727230 */ /* 0x000fe40000004100 */
[----:B------:R-:W-:Y:S01]  /*6350*/  FFMA R29, R81, R112, R29 ;  /* 0x00000070511d7223 */ /* 0x000fe2000000001d */
[----:B------:R-:W-:Y:S01]  /*6360*/  F2FP.SATFINITE.E5M2.F32.PACK_AB_MERGE_C R198, R31, R26, RZ ;  /* 0x0000001a1fc6723e */ /* 0x000fe200048060ff */
[----:B------:R-:W-:Y:S02]  /*6370*/  HADD2.F32 R113, -RZ, R115.H0_H0 ;  /* 0x20000073ff717230 */ /* 0x000fe40000004100 */
[C---:B------:R-:W-:Y:S01]  /*6380*/  FMUL R30, R78.reuse, R34 ;  /* 0x000000224e1e7220 */ /* 0x040fe20000400000 */
[----:B------:R-:W-:Y:S01]  /*6390*/  HADD2.F32 R140, -RZ, R139.H1_H1 ;  /* 0x3000008bff8c7230 */ /* 0x000fe20000004100 */
[----:B------:R-:W-:Y:S01]  /*63a0*/  F2FP.SATFINITE.E5M2.F32.PACK_AB_MERGE_C R198, R25, R24, R198 ;  /* 0x0000001819c6723e */ /* 0x000fe200048060c6 */
[C---:B------:R-:W-:Y:S01]  /*63b0*/  FMUL R35, R78.reuse, R35 ;  /* 0x000000234e237220 */ /* 0x040fe20000400000 */
[--C-:B------:R-:W-:Y:S02]  /*63c0*/  HADD2.F32 R115, -RZ, R117.reuse.H0_H0 ;  /* 0x20000075ff737230 */ /* 0x100fe40000004100 */
[C---:B------:R-:W-:Y:S01]  /*63d0*/  FFMA R30, R81.reuse, R111, R30 ;  /* 0x0000006f511e7223 */ /* 0x040fe2000000001e */
[----:B------:R-:W-:Y:S02]  /*63e0*/  HADD2.F32 R118, -RZ, R117.H1_H1 ;  /* 0x30000075ff767230 */ /* 0x000fe40000004100 */
[C---:B------:R-:W-:Y:S01]  /*63f0*/  FFMA R35, R81.reuse, R114, R35 ;  /* 0x0000007251237223 */ /* 0x040fe20000000023 */
[C---:B------:R-:W-:Y:S01]  /*6400*/  FFMA R32, R81.reuse, R113, R32 ;  /* 0x0000007151207223 */ /* 0x040fe20000000020 */
[----:B------:R-:W-:Y:S01]  /*6410*/  F2FP.F16.E5M2.UNPACK_B R141, R162.H1 ;  /* 0x000000a2ff8d723e */ /* 0x000fe200030004ff */
[----:B------:R-:W-:Y:S01]  /*6420*/  FFMA R33, R81, R116, R33 ;  /* 0x0000007451217223 */ /* 0x000fe20000000021 */
[----:B------:R-:W-:Y:S01]  /*6430*/  HADD2.F32 R117, -RZ, R119.H0_H0 ;  /* 0x20000077ff757230 */ /* 0x000fe20000004100 */
        /* <DEDUP_REMOVED lines=9> */
[----:B------:R1:W-:Y:S01]  /*64d0*/  STS.128 [R204+0x4010], R196 ;  /* 0x004010c4cc007388 */ /* 0x0003e20000000c00 */
[----:B------:R-:W-:Y:S01]  /*64e0*/  FFMA R37, R81, R120, R37 ;  /* 0x0000007851257223 */ /* 0x000fe20000000025 */
[----:B------:R-:W-:Y:S01]  /*64f0*/  F2FP.SATFINITE.E5M2.F32.PACK_AB_MERGE_C R200, R39, R34, RZ ;  /* 0x0000002227c8723e */ /* 0x000fe200048060ff */
[----:B------:R-:W-:Y:S02]  /*6500*/  HADD2.F32 R122, -RZ, R121.H1_H1 ;  /* 0x30000079ff7a7230 */ /* 0x000fe40000004100 */
[C---:B------:R-:W-:Y:S01]  /*6510*/  FMUL R38, R78.reuse, R42 ;  /* 0x0000002a4e267220 */ /* 0x040fe20000400000 */
[----:B------:R-:W-:Y:S01]  /*6520*/  HADD2.F32 R121, -RZ, R123.H0_H0 ;  /* 0x2000007bff797230 */ /* 0x000fe20000004100 */
[----:B------:R-:W-:Y:S01]  /*6530*/  F2FP.SATFINITE.E5M2.F32.PACK_AB_MERGE_C R200, R33, R32, R200 ;  /* 0x0000002021c8723e */ /* 0x000fe200048060c8 */
[----:B------:R-:W-:Y:S02]  /*6540*/  HADD2.F32 R144, -RZ, R143.H1_H1 ;  /* 0x3000008fff907230 */ /* 0x000fe40000004100 */
[C---:B------:R-:W-:Y:S01]  /*6550*/  FFMA R38, R81.reuse, R119, R38 ;  /* 0x0000007751267223 */ /* 0x040fe20000000026 */
[C---:B------:R-:W-:Y:S01]  /*6560*/  FMUL R43, R78.reuse, R43 ;  /* 0x0000002b4e2b7220 */ /* 0x040fe20000400000 */
[--C-:B------:R-:W-:Y:S02]  /*6570*/  HADD2.F32 R123, -RZ, R125.reuse.H0_H0 ;  /* 0x2000007dff7b7230 */ /* 0x100fe40000004100 */
[C---:B------:R-:W-:Y:S01]  /*6580*/  FMUL R42, R78.reuse, R46 ;  /* 0x0000002e4e2a7220 */ /* 0x040fe20000400000 */
[----:B------:R-:W-:Y:S02]  /*6590*/  HADD2.F32 R126, -RZ, R125.H1_H1 ;  /* 0x3000007dff7e7230 */ /* 0x000fe40000004100 */
[C---:B------:R-:W-:Y:S01]  /*65a0*/  FFMA R43, R81.reuse, R122, R43 ;  /* 0x0000007a512b7223 */ /* 0x040fe2000000002b */
[----:B------:R-:W-:Y:S01]  /*65b0*/  F2FP.F16.E5M2.UNPACK_B R145, R163.H1 ;  /* 0x000000a3ff91723e */ /* 0x000fe200030004ff */
[C---:B------:R-:W-:Y:S01]  /*65c0*/  FFMA R40, R81.reuse, R121, R40 ;  /* 0x0000007951287223 */ /* 0x040fe20000000028 */
[----:B------:R-:W-:Y:S01]  /*65d0*/  FFMA R41, R81, R124, R41 ;  /* 0x0000007c51297223 */ /* 0x000fe20000000029 */
[----:B------:R-:W-:Y:S01]  /*65e0*/  ISETP.NE.AND P0, PT, R193, RZ, PT ;  /* 0x000000ffc100720c */ /* 0x000fe20003f05270 */
[----:B------:R-:W-:Y:S01]  /*65f0*/  HADD2.F32 R125, -RZ, R127.H0_H0 ;  /* 0x2000007fff7d7230 */ /* 0x000fe20000004100 */
[----:B------:R-:W-:Y:S01]  /*6600*/  F2FP.SATFINITE.E5M2.F32.PACK_AB_MERGE_C R201, R43, R38, RZ ;  /* 0x000000262bc9723e */ /* 0x000fe200048060ff */
[----:B------:R-:W-:Y:S01]  /*6610*/  FFMA R42, R81, R123, R42 ;  /* 0x0000007b512a7223 */ /* 0x000fe2000000002a */
[C---:B------:R-:W-:Y:S01]  /*6620*/  FMUL R47, R78.reuse, R47 ;  /* 0x0000002f4e2f7220 */ /* 0x040fe20000400000 */
[--C-:B------:R-:W-:Y:S01]  /*6630*/  HADD2.F32 R127, -RZ, R129.reuse.H0_H0 ;  /* 0x20000081ff7f7230 */ /* 0x100fe20000004100 */
[----:B------:R-:W-:Y:S01]  /*6640*/  F2FP.SATFINITE.E5M2.F32.PACK_AB_MERGE_C R201, R37, R36, R201 ;  /* 0x0000002425c9723e */ /* 0x000fe200048060c9 */
[----:B------:R-:W-:Y:S02]  /*6650*/  HADD2.F32 R130, -RZ, R129.H1_H1 ;  /* 0x30000081ff827230 */ /* 0x000fe40000004100 */
[C---:B------:R-:W-:Y:S01]  /*6660*/  FFMA R47, R81.reuse, R126, R47 ;  /* 0x0000007e512f7223 */ /* 0x040fe2000000002f */
[C---:B------:R-:W-:Y:S01]  /*6670*/  FFMA R44, R81.reuse, R125, R44 ;  /* 0x0000007d512c7223 */ /* 0x040fe2000000002c */
[C---:B------:R-:W-:Y:S01]  /*6680*/  FFMA R45, R81.reuse, R128, R45 ;  /* 0x00000080512d7223 */ /* 0x040fe2000000002d */
[----:B------:R-:W-:Y:S02]  /*6690*/  HADD2.F32 R129, -RZ, R131.H0_H0 ;  /* 0x20000083ff817230 */ /* 0x000fe40000004100 */
[C---:B------:R-:W-:Y:S01]  /*66a0*/  FMUL R46, R78.reuse, R50 ;  /* 0x000000324e2e7220 */ /* 0x040fe20000400000 */
[C---:B------:R-:W-:Y:S01]  /*66b0*/  FMUL R51, R78.reuse, R51 ;  /* 0x000000334e337220 */ /* 0x040fe20000400000 */
[--C-:B------:R-:W-:Y:S02]  /*66c0*/  HADD2.F32 R131, -RZ, R133.reuse.H0_H0 ;  /* 0x20000085ff837230 */ /* 0x100fe40000004100 */
[C---:B------:R-:W-:Y:S01]  /*66d0*/  FMUL R50, R78.reuse, R54 ;  /* 0x000000364e327220 */ /* 0x040fe20000400000 */
[C---:B------:R-:W-:Y:S01]  /*66e0*/  FFMA R46, R81.reuse, R127, R46 ;  /* 0x0000007f512e7223 */ /* 0x040fe2000000002e */
[----:B------:R-:W-:Y:S02]  /*66f0*/  HADD2.F32 R134, -RZ, R133.H1_H1 ;  /* 0x30000085ff867230 */ /* 0x000fe40000004100 */
[C---:B------:R-:W-:Y:S01]  /*6700*/  FFMA R51, R81.reuse, R130, R51 ;  /* 0x0000008251337223 */ /* 0x040fe20000000033 */
[----:B------:R-:W-:Y:S02]  /*6710*/  HADD2.F32 R133, -RZ, R135.H0_H0 ;  /* 0x20000087ff857230 */ /* 0x000fe40000004100 */
[C---:B------:R-:W-:Y:S01]  /*6720*/  FMUL R55, R78.reuse, R55 ;  /* 0x000000374e377220 */ /* 0x040fe20000400000 */
[C---:B------:R-:W-:Y:S01]  /*6730*/  FFMA R48, R81.reuse, R129, R48 ;  /* 0x0000008151307223 */ /* 0x040fe20000000030 */
[C---:B------:R-:W-:Y:S01]  /*6740*/  FFMA R49, R81.reuse, R132, R49 ;  /* 0x0000008451317223 */ /* 0x040fe20000000031 */
[--C-:B------:R-:W-:Y:S02]  /*6750*/  HADD2.F32 R135, -RZ, R137.reuse.H0_H0 ;  /* 0x20000089ff877230 */ /* 0x100fe40000004100 */
[C---:B------:R-:W-:Y:S01]  /*6760*/  FFMA R50, R81.reuse, R131, R50 ;  /* 0x0000008351327223 */ /* 0x040fe20000000032 */
[----:B------:R-:W-:Y:S02]  /*6770*/  HADD2.F32 R138, -RZ, R137.H1_H1 ;  /* 0x30000089ff8a7230 */ /* 0x000fe40000004100 */
[C---:B------:R-:W-:Y:S01]  /*6780*/  FMUL R54, R78.reuse, R58 ;  /* 0x0000003a4e367220 */ /* 0x040fe20000400000 */
[----:B------:R-:W-:Y:S02]  /*6790*/  HADD2.F32 R137, -RZ, R139.H0_H0 ;  /* 0x2000008bff897230 */ /* 0x000fe40000004100 */
[C---:B------:R-:W-:Y:S01]  /*67a0*/  FFMA R55, R81.reuse, R134, R55 ;  /* 0x0000008651377223 */ /* 0x040fe20000000037 */
        /* <DEDUP_REMOVED lines=16> */
[----:B------:R-:W-:Y:S01]  /*68b0*/  FFMA R63, R81, R142, R63 ;  /* 0x0000008e513f7223 */ /* 0x000fe2000000003f */
[----:B------:R-:W-:Y:S01]  /*68c0*/  FMUL R67, R78, R67 ;  /* 0x000000434e437220 */ /* 0x000fe20000400000 */
[----:B------:R-:W-:Y:S01]  /*68d0*/  F2FP.SATFINITE.E5M2.F32.PACK_AB_MERGE_C R202, R47, R42, RZ ;  /* 0x0000002a2fca723e */ /* 0x000fe200048060ff */
[----:B------:R-:W-:Y:S01]  /*68e0*/  FFMA R60, R81, R141, R60 ;  /* 0x0000008d513c7223 */ /* 0x000fe2000000003c */
[----:B------:R-:W-:Y:S01]  /*68f0*/  F2FP.SATFINITE.E5M2.F32.PACK_AB_MERGE_C R203, R51, R46, RZ ;  /* 0x0000002e33cb723e */ /* 0x000fe200048060ff */
[C---:B------:R-:W-:Y:S01]  /*6900*/  FFMA R61, R81.reuse, R144, R61 ;  /* 0x00000090513d7223 */ /* 0x040fe2000000003d */
[C---:B------:R-:W-:Y:S01]  /*6910*/  FFMA R62, R81.reuse, R143, R62 ;  /* 0x0000008f513e7223 */ /* 0x040fe2000000003e */
[----:B------:R-:W-:Y:S01]  /*6920*/  FFMA R67, R81, R146, R67 ;  /* 0x0000009251437223 */ /* 0x000fe20000000043 */
[----:B------:R-:W-:Y:S02]  /*6930*/  F2FP.SATFINITE.E5M2.F32.PACK_AB_MERGE_C R202, R41, R40, R202 ;  /* 0x0000002829ca723e */ /* 0x000fe400048060ca */
[----:B------:R-:W-:Y:S02]  /*6940*/  F2FP.SATFINITE.E5M2.F32.PACK_AB_MERGE_C R203, R45, R44, R203 ;  /* 0x0000002c2dcb723e */ /* 0x000fe400048060cb */
[----:B------:R-:W-:Y:S02]  /*6950*/  F2FP.SATFINITE.E5M2.F32.PACK_AB_MERGE_C R212, R55, R50, RZ ;  /* 0x0000003237d4723e */ /* 0x000fe400048060ff */
[----:B------:R-:W-:Y:S01]  /*6960*/  F2FP.SATFINITE.E5M2.F32.PACK_AB_MERGE_C R213, R59, R54, RZ ;  /* 0x000000363bd5723e */ /* 0x000fe200048060ff */
[----:B------:R1:W-:Y:S01]  /*6970*/  STS.128 [R206+0x4020], R200 ;  /* 0x004020c8ce007388 */ /* 0x0003e20000000c00 */
[----:B------:R-:W-:Y:S02]  /*6980*/  F2FP.SATFINITE.E5M2.F32.PACK_AB_MERGE_C R214, R63, R58, RZ ;  /* 0x0000003a3fd6723e */ /* 0x000fe400048060ff */
[----:B------:R-:W-:Y:S02]  /*6990*/  F2FP.SATFINITE.E5M2.F32.PACK_AB_MERGE_C R215, R67, R62, RZ ;  /* 0x0000003e43d7723e */ /* 0x000fe400048060ff */
[----:B------:R-:W-:Y:S02]  /*69a0*/  F2FP.SATFINITE.E5M2.F32.PACK_AB_MERGE_C R212, R49, R48, R212 ;  /* 0x0000003031d4723e */ /* 0x000fe400048060d4 */
[----:B------:R-:W-:Y:S02]  /*69b0*/  F2FP.SATFINITE.E5M2.F32.PACK_AB_MERGE_C R213, R53, R52, R213 ;  /* 0x0000003435d5723e */ /* 0x000fe400048060d5 */
[----:B------:R-:W-:Y:S02]  /*69c0*/  F2FP.SATFINITE.E5M2.F32.PACK_AB_MERGE_C R214, R57, R56, R214 ;  /* 0x0000003839d6723e */ /* 0x000fe400048060d6 */
[----:B------:R-:W-:Y:S02]  /*69d0*/  F2FP.SATFINITE.E5M2.F32.PACK_AB_MERGE_C R215, R61, R60, R215 ;  /* 0x0000003c3dd7723e */ /* 0x000fe400048060d7 */
[----:B------:R-:W-:Y:S02]  /*69e0*/  LEA R210, R181, UR49, 0x3 ;  /* 0x00000031b5d27c11 */ /* 0x000fe4000f8e18ff */
[----:B------:R-:W-:Y:S01]  /*69f0*/  @P6 SHF.L.U32 R221, R180, 0x1f, RZ ;  /* 0x0000001fb4dd6819 */ /* 0x000fe200000006ff */
[----:B------:R1:W-:Y:S01]  /*6a00*/  STS.128 [R205+0x4010], R212 ;  /* 0x004010d4cd007388 */ /* 0x0003e20000000c00 */
[----:B------:R-:W-:Y:S01]  /*6a10*/  @!PT LDS RZ, [RZ] ;  /* 0x00000000fffff984 */ /* 0x000fe20000000800 */
[----:B------:R-:W-:Y:S01]  /*6a20*/  @!PT LDS RZ, [RZ] ;  /* 0x00000000fffff984 */ /* 0x000fe20000000800 */
[----:B------:R-:W-:Y:S01]  /*6a30*/  @!PT LDS RZ, [RZ] ;  /* 0x00000000fffff984 */ /* 0x000fe20000000800 */
[----:B------:R-:W-:Y:S01]  /*6a40*/  @!PT LDS RZ, [RZ] ;  /* 0x00000000fffff984 */ /* 0x000fe20000000800 */
[----:B------:R2:W-:Y:S07]  /*6a50*/  MEMBAR.ALL.CTA ;  /* 0x0000000000007992 */ /* 0x0005ee0000008000 */
[----:B--2---:R-:W2:Y:S02]  /*6a60*/  FENCE.VIEW.ASYNC.S ;  /* 0x00000000000073c6 */ /* 0x004ea40000000000 */
[----:B--2---:R-:W-:Y:S06]  /*6a70*/  BAR.SYNC.DEFER_BLOCKING 0x1, 0x80 ;  /* 0x0042000000007b1d */ /* 0x004fec0000010000 */
[----:B------:R-:W-:Y:S05]  /*6a80*/  @P0 BRA `(.L_x_96) ;  /* 0x0000000000280947 */ /* 0x000fea0003800000 */
[----:B------:R-:W-:Y:S02]  /*6a90*/  UIADD3 UR4, UPT, UPT, UR49, 0x4200, URZ ;  /* 0x0000420031047890 */ /* 0x000fe4000fffe0ff */
[----:B------:R-:W-:Y:S01]  /*6aa0*/  UIADD3 UR6, UP0, UPT, UR52, 0x680, URZ ;  /* 0x0000068034067890 */ /* 0x000fe2000ff1e0ff */
[----:B------:R-:W-:Y:S03]  /*6ab0*/  UMOV UR43, UR36 ;  /* 0x00000024002b7c82 */ /* 0x000fe60008000000 */
[----:B------:R-:W-:Y:S01]  /*6ac0*/  MOV R192, UR4 ;  /* 0x0000000400c07c02 */ /* 0x000fe20008000f00 */
[----:B------:R-:W-:Y:S03]  /*6ad0*/  UIADD3.X UR7, UPT, UPT, URZ, UR53, URZ, UP0, !UPT ;  /* 0x00000035ff077290 */ /* 0x000fe600087fe4ff */
[----:B------:R-:W-:Y:S11]  /*6ae0*/  R2UR UR40, R192 ;  /* 0x00000000c02872ca */ /* 0x000ff600000e0000 */
[----:B------:R-:W-:Y:S02]  /*6af0*/  @!UPT UIADD3 URZ, UPT, UPT, URZ, URZ, URZ ;  /* 0x000000fffffff290 */ /* 0x000fe4000fffe0ff */
[----:B------:R2:W-:Y:S01]  /*6b00*/  UTMASTG.3D [UR40], [UR6] ;  /* 0x00000028060073b5 */ /* 0x0005e20008010000 */
[----:B------:R0:W-:Y:S01]  /*6b10*/  UTMACMDFLUSH ;  /* 0x00000000000079b7 */ /* 0x0001e20000000000 */
[----:B--2---:R-:W-:Y:S04]  /*6b20*/  DEPBAR.LE SB0, 0x1 ;  /* 0x000080400000791a */ /* 0x004fe80000000000 */
.L_x_96:
[----:B------:R-:W-:Y:S05]  /*6b30*/  BSYNC.RECONVERGENT B0 ;  /* 0x0000000000007941 */ /* 0x000fea0003800200 */
.L_x_95:
[----:B------:R-:W-:Y:S06]  /*6b40*/  BAR.SYNC.DEFER_BLOCKING 0x1, 0x80 ;  /* 0x0042000000007b1d */ /* 0x000fec0000010000 */
[----:B------:R-:W2:Y:S01]  /*6b50*/  @P6 SYNCS.PHASECHK.TRANS64.TRYWAIT P0, [R210+URZ+0x40], R221 ;  /* 0x000040ddd20065a7 */ /* 0x000ea200080011ff */
[----:B------:R-:W-:Y:S01]  /*6b60*/  BSSY B1, `(.L_x_97) ;  /* 0x0000023000017945 */ /* 0x000fe20003800000 */
[----:B--2---:R-:W-:Y:S03]  /*6b70*/  @P6 SEL R208, RZ, 0x1, !P0 ;  /* 0x00000001ffd06807 */ /* 0x004fe60004000000 */
[----:B------:R-:W-:Y:S05]  /*6b80*/  @!P6 BRA `(.L_x_98) ;  /* 0x000000000080e947 */ /* 0x000fea0003800000 */
[----:B------:R-:W-:Y:S01]  /*6b90*/  ISETP.NE.AND P1, PT, R209, RZ, PT ;  /* 0x000000ffd100720c */ /* 0x000fe20003f25270 */
[----:B------:R-:W-:Y:S01]  /*6ba0*/  BSSY B0, `(.L_x_99) ;  /* 0x000000a000007945 */ /* 0x000fe20003800000 */
[----:B------:R-:W-:Y:S11]  /*6bb0*/  ISETP.NE.AND P0, PT, R208, RZ, PT ;  /* 0x000000ffd000720c */ /* 0x000ff60003f05270 */
[----:B------:R-:W-:Y:S04]  /*6bc0*/  @P1 IMAD R0, R181, 0x2000, R190 ;  /* 0x00002000b5001824 */ /* 0x000fe800078e02be */
[C---:B------:R-:W-:Y:S01]  /*6bd0*/  @P1 IMAD.IADD R2, R0.reuse, 0x1, R211 ;  /* 0x0000000100021824 */ /* 0x040fe200078e02d3 */
[----:B------:R-:W-:Y:S03]  /*6be0*/  @P1 IADD3 R219, PT, PT, R0, R219, RZ ;  /* 0x000000db00db1210 */ /* 0x000fe60007ffe0ff */
[----:B------:R-:W-:Y:S01]  /*6bf0*/  @P1 IMAD.IADD R217, R217, 0x1, R2 ;  /* 0x00000001d9d91824 */ /* 0x000fe200078e0202 */
[----:B------:R-:W-:Y:S06]  /*6c00*/  @P0 BRA `(.L_x_100) ;  /* 0x00000000000c0947 */ /* 0x000fec0003800000 */
[----:B------:R-:W-:Y:S04]  /*6c10*/  SHF.L.U32 R3, R180, 0x1f, RZ ;  /* 0x0000001fb4037819 */ /* 0x000fe800000006ff */
[----:B------:R-:W2:Y:S02]  /*6c20*/  SYNCS.PHASECHK.TRANS64.TRYWAIT P0, [R210+URZ+0x40], R3 ;  /* 0x00004003d20075a7 */ /* 0x000ea400080011ff */
[----:B--2---:R-:W-:Y:S05]  /*6c30*/  @!P0 BRA `(.L_x_101) ;  /* 0x0000001c00b88947 */ /* 0x004fea0003800000 */
.L_x_100:
[----:B------:R-:W-:Y:S05]  /*6c40*/  BSYNC B0 ;  /* 0x0000000000007941 */ /* 0x000fea0003800000 */
.L_x_99:
[----:B------:R-:W-:Y:S01]  /*6c50*/  ISETP.NE.AND P0, PT, R209, RZ, PT ;  /* 0x000000ffd100720c */ /* 0x000fe20003f05270 */
[----:B--2---:R-:W-:Y:S02]  /*6c60*/  VIADD R210, R210, 0x50 ;  /* 0x00000050d2d27836 */ /* 0x004fe40000000000 */
[----:B------:R-:W-:Y:S02]  /*6c70*/  IMAD.U32 R3, RZ, RZ, UR37 ;  /* 0x00000025ff037e24 */ /* 0x000fe4000f8e00ff */
[----:B------:R-:W-:Y:S03]  /*6c80*/  VIADD R181, R181, 0x1 ;  /* 0x00000001b5b57836 */ /* 0x000fe60000000000 */
[----:B------:R-:W-:Y:S05]  /*6c90*/  PRMT R3, R3, 0x654, R210 ;  /* 0x0000065403037816 */ /* 0x000fea00000000d2 */
[----:B------:R2:W3:Y:S04]  /*6ca0*/  @P0 LDS.128 R148, [R0] ;  /* 0x0000000000940984 */ /* 0x0004e80000000c00 */
[----:B------:R2:W4:Y:S04]  /*6cb0*/  @P0 LDS.128 R152, [R2+0x10] ;  /* 0x0000100002980984 */ /* 0x0005280000000c00 */
        /* <DEDUP_REMOVED lines=9> */
[----:B------:R-:W-:Y:S01]  /*6d50*/  SEL R181, R181, RZ, P0 ;  /* 0x000000ffb5b57207 */ /* 0x000fe20000000000 */
[----:B-----5:R5:W-:Y:S02]  /*6d60*/  SYNCS.ARRIVE.TRANS64.RED.A1T0 RZ, [R3+URZ], RZ ;  /* 0x000000ff03ff79a7 */ /* 0x020be400081004ff */
[----:B-----5:R-:W-:Y:S04]  /*6d70*/  SEL R3, RZ, 0x1, P0 ;  /* 0x00000001ff037807 */ /* 0x020fe80000000000 */
[----:B--234-:R-:W-:Y:S02]  /*6d80*/  LOP3.LUT R180, R180, R3, RZ, 0x3c, !PT ;  /* 0x00000003b4b47212 */ /* 0x01cfe400078e3cff */
.L_x_98:
[----:B------:R-:W-:Y:S05]  /*6d90*/  BSYNC B1 ;  /* 0x0000000000017941 */ /* 0x000fea0003800000 */
.L_x_97:
[----:B------:R-:W-:Y:S05]  /*6da0*/  VIADD R0, R80, 0x40 ;  /* 0x0000004050007836 */ /* 0x000fea0000000000 */
[----:B------:R-:W-:Y:S04]  /*6db0*/  SHF.R.U32.HI R0, RZ, 0x15, R0 ;  /* 0x00000015ff007819 */ /* 0x000fe80000011600 */
[----:B------:R-:W-:Y:S11]  /*6dc0*/  LOP3.LUT P0, RZ, R0, 0x3, R173, 0x48, !PT ;  /* 0x0000000300ff7812 */ /* 0x000ff600078048ad */
[----:B------:R-:W-:Y:S02]  /*6dd0*/  @!UPT UIADD3 URZ, UPT, UPT, URZ, URZ, URZ ;  /* 0x000000fffffff290 */ /* 0x000fe4000fffe0ff */
[----:B------:R-:W-:Y:S05]  /*6de0*/  @!P0 BRA `(.L_x_102) ;  /* 0x0000000000408947 */ /* 0x000fea0003800000 */
[----:B------:R-:W2:Y:S01]  /*6df0*/  LDCU.64 UR8, c[0x4][0x70] ;  /* 0x01000e00ff0877ac */ /* 0x000ea20008000a00 */
[----:B------:R-:W-:Y:S01]  /*6e00*/  MOV R3, 0x0 ;  /* 0x0000000000037802 */ /* 0x000fe20000000f00 */
[----:B------:R-:W-:Y:S02]  /*6e10*/  HFMA2 R12, -RZ, RZ, 0, 5.9604644775390625e-08 ;  /* 0x00000001ff0c7431 */ /* 0x000fe400000001ff */
[----:B------:R-:W-:Y:S02]  /*6e20*/  IMAD.MOV.U32 R8, RZ, RZ, 0x192 ;  /* 0x00000192ff087424 */ /* 0x000fe400078e00ff */
[----:B------:R-:W-:Y:S01]  /*6e30*/  IMAD.MOV.U32 R13, RZ, RZ, RZ ;  /* 0x000000ffff0d7224 */ /* 0x000fe200078e00ff */
[----:B------:R-:W3:Y:S01]  /*6e40*/  LDCU.64 UR6, c[0x4][0x78] ;  /* 0x01000f00ff0677ac */ /* 0x000ee20008000a00 */
[----:B------:R-:W4:Y:S01]  /*6e50*/  LDC.64 R2, c[0x4][R3] ;  /* 0x0100000003027b82 */ /* 0x000f220000000a00 */
[----:B------:R-:W5:Y:S01]  /*6e60*/  LDCU.64 UR4, c[0x4][0x10] ;  /* 0x01000200ff0477ac */ /* 0x000f620008000a00 */
[----:B--2---:R-:W-:Y:S01]  /*6e70*/  MOV R5, UR9 ;  /* 0x0000000900057c02 */ /* 0x004fe20008000f00 */
[----:B------:R-:W-:Y:S01]  /*6e80*/  IMAD.U32 R4, RZ, RZ, UR8 ;  /* 0x00000008ff047e24 */ /* 0x000fe2000f8e00ff */
[----:B---3--:R-:W-:Y:S01]  /*6e90*/  MOV R7, UR7 ;  /* 0x0000000700077c02 */ /* 0x008fe20008000f00 */
[----:B------:R-:W-:Y:S01]  /*6ea0*/  IMAD.U32 R6, RZ, RZ, UR6 ;  /* 0x00000006ff067e24 */ /* 0x000fe2000f8e00ff */
[----:B-----5:R-:W-:Y:S01]  /*6eb0*/  MOV R11, UR5 ;  /* 0x00000005000b7c02 */ /* 0x020fe20008000f00 */
[----:B------:R-:W-:Y:S02]  /*6ec0*/  IMAD.U32 R10, RZ, RZ, UR4 ;  /* 0x00000004ff0a7e24 */ /* 0x000fe4000f8e00ff */
[----:B------:R-:W-:Y:S07]  /*6ed0*/  LEPC R20, `(.L_x_102) ;  /* 0x000000001014794e */ /* 0x000fee0000000000 */
[----:B-1--4-:R-:W-:Y:S05]  /*6ee0*/  CALL.ABS.NOINC R2 ;  /* 0x0000000002007343 */ /* 0x012fea0003c00000 */
.L_x_102:
[----:B------:R-:W-:Y:S01]  /*6ef0*/  ISETP.NE.AND P0, PT, R193, RZ, PT ;  /* 0x000000ffc100720c */ /* 0x000fe20003f05270 */
[----:B------:R-:W-:Y:S05]  /*6f00*/  WARPSYNC.ALL ;  /* 0x0000000000007948 */ /* 0x000fea0003800000 */
[----:B------:R-:W-:Y:S01]  /*6f10*/  R2UR UR4, R80 ;  /* 0x00000000500472ca */ /* 0x000fe200000e0000 */
[----:B------:R-:W-:Y:S01]  /*6f20*/  BSSY.RECONVERGENT B0, `(.L_x_103) ;  /* 0x000011d000007945 */ /* 0x000fe20003800200 */
[----:B------:R-:W-:Y:S02]  /*6f30*/  F2FP.F16.E5M2.UNPACK_B R11, R149 ;  /* 0x00000095ff0b723e */ /* 0x000fe400020004ff */
[----:B------:R-:W-:Y:S02]  /*6f40*/  F2FP.F16.E5M2.UNPACK_B R10, R150 ;  /* 0x00000096ff0a723e */ /* 0x000fe400020004ff */
[----:B------:R-:W-:Y:S01]  /*6f50*/  F2FP.F16.E5M2.UNPACK_B R9, R151 ;  /* 0x00000097ff09723e */ /* 0x000fe200020004ff */
[--C-:B------:R-:W-:Y:S01]  /*6f60*/  HADD2.F32 R83, -RZ, R11.reuse.H0_H0 ;  /* 0x2000000bff537230 */ /* 0x100fe20000004100 */
[----:B------:R-:W-:Y:S01]  /*6f70*/  F2FP.F16.E5M2.UNPACK_B R8, R152 ;  /* 0x00000098ff08723e */ /* 0x000fe200020004ff */
[----:B------:R-:W-:Y:S01]  /*6f80*/  HADD2.F32 R84, -RZ, R11.H1_H1 ;  /* 0x3000000bff547230 */ /* 0x000fe20000004100 */
[----:B------:R-:W-:Y:S01]  /*6f90*/  F2FP.F16.E5M2.UNPACK_B R7, R153 ;  /* 0x00000099ff07723e */ /* 0x000fe200020004ff */
[--C-:B------:R-:W-:Y:S01]  /*6fa0*/  HADD2.F32 R87, -RZ, R10.reuse.H0_H0 ;  /* 0x2000000aff577230 */ /* 0x100fe20000004100 */
[----:B------:R-:W-:Y:S01]  /*6fb0*/  F2FP.F16.E5M2.UNPACK_B R6, R154 ;  /* 0x0000009aff06723e */ /* 0x000fe200020004ff */
[----:B------:R-:W-:Y:S01]  /*6fc0*/  HADD2.F32 R88, -RZ, R10.H1_H1 ;  /* 0x3000000aff587230 */ /* 0x000fe20000004100 */
[----:B------:R-:W-:Y:S01]  /*6fd0*/  F2FP.F16.E5M2.UNPACK_B R5, R155 ;  /* 0x0000009bff05723e */ /* 0x000fe200020004ff */
[--C-:B------:R-:W-:Y:S01]  /*6fe0*/  HADD2.F32 R91, -RZ, R9.reuse.H0_H0 ;  /* 0x20000009ff5b7230 */ /* 0x100fe20000004100 */
[----:B-1----:R-:W-:Y:S01]  /*6ff0*/  F2FP.F16.E5M2.UNPACK_B R4, R156 ;  /* 0x0000009cff04723e */ /* 0x002fe200020004ff */
[----:B------:R-:W-:Y:S01]  /*7000*/  HADD2.F32 R92, -RZ, R9.H1_H1 ;  /* 0x30000009ff5c7230 */ /* 0x000fe20000004100 */
[-C--:B------:R-:W-:Y:S01]  /*7010*/  F2FP.F16.E5M2.UNPACK_B R2, R148.reuse ;  /* 0x00000094ff02723e */ /* 0x080fe200020004ff */
[--C-:B------:R-:W-:Y:S01]  /*7020*/  HADD2.F32 R95, -RZ, R8.reuse.H0_H0 ;  /* 0x20000008ff5f7230 */ /* 0x100fe20000004100 */
[----:B------:R-:W-:Y:S01]  /*7030*/  F2FP.F16.E5M2.UNPACK_B R148, R148.H1 ;  /* 0x00000094ff94723e */ /* 0x000fe200030004ff */
[----:B------:R-:W-:Y:S01]  /*7040*/  HADD2.F32 R97, -RZ, R8.H1_H1 ;  /* 0x30000008ff617230 */ /* 0x000fe20000004100 */
[----:B------:R-:W-:Y:S01]  /*7050*/  F2FP.F16.E5M2.UNPACK_B R149, R149.H1 ;  /* 0x00000095ff95723e */ /* 0x000fe200030004ff */
[--C-:B------:R-:W-:Y:S01]  /*7060*/  HADD2.F32 R98, -RZ, R7.reuse.H0_H0 ;  /* 0x20000007ff627230 */ /* 0x100fe20000004100 */
[----:B------:R-:W-:Y:S01]  /*7070*/  F2FP.F16.E5M2.UNPACK_B R150, R150.H1 ;  /* 0x00000096ff96723e */ /* 0x000fe200030004ff */
[----:B------:R-:W-:Y:S01]  /*7080*/  HADD2.F32 R101, -RZ, R7.H1_H1 ;  /* 0x30000007ff657230 */ /* 0x000fe20000004100 */
[----:B------:R-:W-:Y:S01]  /*7090*/  F2FP.F16.E5M2.UNPACK_B R151, R151.H1 ;  /* 0x00000097ff97723e */ /* 0x000fe200030004ff */
[--C-:B------:R-:W-:Y:S01]  /*70a0*/  HADD2.F32 R102, -RZ, R6.reuse.H0_H0 ;  /* 0x20000006ff667230 */ /* 0x100fe20000004100 */
[----:B------:R-:W-:Y:S01]  /*70b0*/  F2FP.F16.E5M2.UNPACK_B R138, R163 ;  /* 0x000000a3ff8a723e */ /* 0x000fe200020004ff */
[----:B------:R-:W-:Y:S01]  /*70c0*/  HADD2.F32 R105, -RZ, R6.H1_H1 ;  /* 0x30000006ff697230 */ /* 0x000fe20000004100 */
[----:B------:R-:W-:Y:S01]  /*70d0*/  R2UR UR5, R207 ;  /* 0x00000000cf0572ca */ /* 0x000fe200000e0000 */
        /* <DEDUP_REMOVED lines=8> */
[----:B------:R-:W1:Y:S01]  /*7160*/  LDTM.x64 R4, tmem[UR4+0x40] ;  /* 0x00004004000479ee */ /* 0x000e620008340000 */
[--C-:B------:R-:W-:Y:S01]  /*7170*/  HADD2.F32 R0, -RZ, R2.reuse.H0_H0 ;  /* 0x20000002ff007230 */ /* 0x100fe20000004100 */
[----:B------:R-:W-:Y:S01]  /*7180*/  NOP ;  /* 0x0000000000007918 */ /* 0x000fe20000000000 */
[----:B------:R-:W-:Y:S01]  /*7190*/  HADD2.F32 R2, -RZ, R2.H1_H1 ;  /* 0x30000002ff027230 */ /* 0x000fe20000004100 */
[----:B------:R-:W-:Y:S01]  /*71a0*/  UIADD3 UR5, UPT, UPT, UR5, 0xb0, URZ ;  /* 0x000000b005057890 */ /* 0x000fe2000fffe0ff */
[--C-:B------:R-:W-:Y:S01]  /*71b0*/  HADD2.F32 R86, -RZ, R149.reuse.H1_H1 ;  /* 0x30000095ff567230 */ /* 0x100fe20000004100 */
[----:B------:R-:W-:Y:S01]  /*71c0*/  F2FP.F16.E5M2.UNPACK_B R132, R161 ;  /* 0x000000a1ff84723e */ /* 0x000fe200020004ff */
[--C-:B------:R-:W-:Y:S01]  /*71d0*/  HADD2.F32 R114, -RZ, R116.reuse.H0_H0 ;  /* 0x20000074ff727230 */ /* 0x100fe20000004100 */
[----:B------:R-:W-:Y:S01]  /*71e0*/  UPRMT UR5, UR37, 0x654, UR5 ;  /* 0x0000065425057896 */ /* 0x000fe20008000005 */
[----:B------:R-:W-:Y:S01]  /*71f0*/  HADD2.F32 R117, -RZ, R116.H1_H1 ;  /* 0x30000074ff757230 */ /* 0x000fe20000004100 */
[----:B------:R-:W-:Y:S01]  /*7200*/  F2FP.F16.E5M2.UNPACK_B R136, R162 ;  /* 0x000000a2ff88723e */ /* 0x000fe200020004ff */
[--C-:B------:R-:W-:Y:S01]  /*7210*/  HADD2.F32 R118, -RZ, R120.reuse.H0_H0 ;  /* 0x20000078ff767230 */ /* 0x100fe20000004100 */
[----:B------:R-:W-:Y:S01]  /*7220*/  F2FP.F16.E5M2.UNPACK_B R152, R152.H1 ;  /* 0x00000098ff98723e */ /* 0x000fe200030004ff */
[----:B------:R-:W-:Y:S01]  /*7230*/  HADD2.F32 R121, -RZ, R120.H1_H1 ;  /* 0x30000078ff797230 */ /* 0x000fe20000004100 */
[----:B------:R-:W-:Y:S01]  /*7240*/  F2FP.F16.E5M2.UNPACK_B R153, R153.H1 ;  /* 0x00000099ff99723e */ /* 0x000fe200030004ff */
[--C-:B------:R-:W-:Y:S01]  /*7250*/  HADD2.F32 R122, -RZ, R124.reuse.H0_H0 ;  /* 0x2000007cff7a7230 */ /* 0x100fe20000004100 */
[----:B------:R-:W-:Y:S01]  /*7260*/  F2FP.F16.E5M2.UNPACK_B R154, R154.H1 ;  /* 0x0000009aff9a723e */ /* 0x000fe200030004ff */
[----:B-1----:R-:W-:Y:S01]  /*7270*/  SYNCS.ARRIVE.TRANS64.RED.A1T0 RZ, [UR5], RZ ;  /* 0x000000ffffff79a7 */ /* 0x002fe20008100405 */
[----:B------:R-:W-:Y:S01]  /*7280*/  HADD2.F32 R125, -RZ, R124.H1_H1 ;  /* 0x3000007cff7d7230 */ /* 0x000fe20000004100 */
[----:B------:R-:W-:Y:S01]  /*7290*/  F2FP.F16.E5M2.UNPACK_B R155, R155.H1 ;  /* 0x0000009bff9b723e */ /* 0x000fe200030004ff */
[--C-:B------:R-:W-:Y:S01]  /*72a0*/  HADD2.F32 R126, -RZ, R128.reuse.H0_H0 ;  /* 0x20000080ff7e7230 */ /* 0x100fe20000004100 */
[----:B------:R-:W-:Y:S01]  /*72b0*/  F2FP.F16.E5M2.UNPACK_B R156, R156.H1 ;  /* 0x0000009cff9c723e */ /* 0x000fe200030004ff */
[----:B------:R-:W-:Y:S01]  /*72c0*/  HADD2.F32 R129, -RZ, R128.H1_H1 ;  /* 0x30000080ff817230 */ /* 0x000fe20000004100 */
[----:B------:R-:W-:Y:S01]  /*72d0*/  F2FP.F16.E5M2.UNPACK_B R157, R157.H1 ;  /* 0x0000009dff9d723e */ /* 0x000fe200030004ff */
[C---:B------:R-:W-:Y:S01]  /*72e0*/  FMUL R4, R78.reuse, R4 ;  /* 0x000000044e047220 */ /* 0x040fe20000400000 */
[C---:B------:R-:W-:Y:S01]  /*72f0*/  FMUL R5, R78.reuse, R5 ;  /* 0x000000054e057220 */ /* 0x040fe20000400000 */
[----:B------:R-:W-:Y:S02]  /*7300*/  HADD2.F32 R3, -RZ, R148.H0_H0 ;  /* 0x20000094ff037230 */ /* 0x000fe40000004100 */
        /* <DEDUP_REMOVED lines=9> */
[C---:B------:R-:W-:Y:S01]  /*73a0*/  FMUL R2, R78.reuse, R21 ;  /* 0x000000154e027220 */ /* 0x040fe20000400000 */
[C---:B------:R-:W-:Y:S01]  /*73b0*/  FMUL R21, R78.reuse, R28 ;  /* 0x0000001c4e157220 */ /* 0x040fe20000400000 */
[----:B------:R-:W-:Y:S02]  /*73c0*/  HADD2.F32 R130, -RZ, R132.H0_H0 ;  /* 0x20000084ff827230 */ /* 0x000fe40000004100 */
[C---:B------:R-:W-:Y:S01]  /*73d0*/  FMUL R6, R78.reuse, R6 ;  /* 0x000000064e067220 */ /* 0x040fe20000400000 */
[----:B------:R-:W-:Y:S02]  /*73e0*/  HADD2.F32 R82, -RZ, R148.H1_H1 ;  /* 0x30000094ff527230 */ /* 0x000fe40000004100 */
[C---:B------:R-:W-:Y:S01]  /*73f0*/  FMUL R7, R78.reuse, R7 ;  /* 0x000000074e077220 */ /* 0x040fe20000400000 */
[----:B------:R-:W-:Y:S02]  /*7400*/  HADD2.F32 R85, -RZ, R149.H0_H0 ;  /* 0x20000095ff557230 */ /* 0x000fe40000004100 */
[C---:B------:R-:W-:Y:S01]  /*7410*/  FFMA R6, R81.reuse, R3, R6 ;  /* 0x0000000351067223 */ /* 0x040fe20000000006 */
[----:B------:R-:W-:Y:S02]  /*7420*/  HADD2.F32 R133, -RZ, R132.H1_H1 ;  /* 0x30000084ff857230 */ /* 0x000fe40000004100 */
[C---:B------:R-:W-:Y:S01]  /*7430*/  FFMA R7, R81.reuse, R82, R7 ;  /* 0x0000005251077223 */ /* 0x040fe20000000007 */
[C---:B------:R-:W-:Y:S01]  /*7440*/  FFMA R8, R81.reuse, R83, R8 ;  /* 0x0000005351087223 */ /* 0x040fe20000000008 */
[C---:B------:R-:W-:Y:S01]  /*7450*/  FFMA R9, R81.reuse, R84, R9 ;  /* 0x0000005451097223 */ /* 0x040fe20000000009 */
[--C-:B------:R-:W-:Y:S02]  /*7460*/  HADD2.F32 R82, -RZ, R138.reuse.H0_H0 ;  /* 0x2000008aff527230 */ /* 0x100fe40000004100 */
[C---:B------:R-:W-:Y:S01]  /*7470*/  FMUL R10, R78.reuse, R10 ;  /* 0x0000000a4e0a7220 */ /* 0x040fe20000400000 */
[----:B------:R-:W-:Y:S02]  /*7480*/  HADD2.F32 R83, -RZ, R138.H1_H1 ;  /* 0x3000008aff537230 */ /* 0x000fe40000004100 */
[C---:B------:R-:W-:Y:S01]  /*7490*/  FMUL R11, R78.reuse, R11 ;  /* 0x0000000b4e0b7220 */ /* 0x040fe20000400000 */
[----:B------:R-:W-:Y:S02]  /*74a0*/  HADD2.F32 R89, -RZ, R150.H0_H0 ;  /* 0x20000096ff597230 */ /* 0x000fe40000004100 */
[C---:B------:R-:W-:Y:S01]  /*74b0*/  FFMA R10, R81.reuse, R85, R10 ;  /* 0x00000055510a7223 */ /* 0x040fe2000000000a */
[--C-:B------:R-:W-:Y:S02]  /*74c0*/  HADD2.F32 R134, -RZ, R136.reuse.H0_H0 ;  /* 0x20000088ff867230 */ /* 0x100fe40000004100 */
[C---:B------:R-:W-:Y:S01]  /*74d0*/  FFMA R11, R81.reuse, R86, R11 ;  /* 0x00000056510b7223 */ /* 0x040fe2000000000b */
[C---:B------:R-:W-:Y:S01]  /*74e0*/  FFMA R12, R81.reuse, R87, R12 ;  /* 0x00000057510c7223 */ /* 0x040fe2000000000c */
[----:B------:R-:W-:Y:S01]  /*74f0*/  FFMA R13, R81, R88, R13 ;  /* 0x00000058510d7223 */ /* 0x000fe2000000000d */
[----:B------:R-:W-:Y:S01]  /*7500*/  F2FP.SATFINITE.E5M2.F32.PACK_AB_MERGE_C R86, R7, R6, RZ ;  /* 0x000000060756723e */ /* 0x000fe200048060ff */
[C---:B------:R-:W-:Y:S01]  /*7510*/  FMUL R7, R78.reuse, R24 ;  /* 0x000000184e077220 */ /* 0x040fe20000400000 */
[----:B------:R-:W-:Y:S01]  /*7520*/  F2FP.SATFINITE.E5M2.F32.PACK_AB_MERGE_C R138, R11, R10, RZ ;  /* 0x0000000a0b8a723e */ /* 0x000fe200048060ff */
[C---:B------:R-:W-:Y:S01]  /*7530*/  FMUL R10, R78.reuse, R25 ;  /* 0x000000194e0a7220 */ /* 0x040fe20000400000 */
[C---:B------:R-:W-:Y:S01]  /*7540*/  FMUL R25, R78.reuse, R32 ;  /* 0x000000204e197220 */ /* 0x040fe20000400000 */
[----:B------:R-:W-:Y:S02]  /*7550*/  HADD2.F32 R137, -RZ, R136.H1_H1 ;  /* 0x30000088ff897230 */ /* 0x000fe40000004100 */
[C---:B------:R-:W-:Y:S01]  /*7560*/  FMUL R14, R78.reuse, R14 ;  /* 0x0000000e4e0e7220 */ /* 0x040fe20000400000 */
[----:B------:R-:W-:Y:S02]  /*7570*/  HADD2.F32 R90, -RZ, R150.H1_H1 ;  /* 0x30000096ff5a7230 */ /* 0x000fe40000004100 */
[C---:B------:R-:W-:Y:S01]  /*7580*/  FMUL R15, R78.reuse, R15 ;  /* 0x0000000f4e0f7220 */ /* 0x040fe20000400000 */
[--C-:B------:R-:W-:Y:S02]  /*7590*/  HADD2.F32 R93, -RZ, R151.reuse.H0_H0 ;  /* 0x20000097ff5d7230 */ /* 0x100fe40000004100 */
[C---:B------:R-:W-:Y:S01]  /*75a0*/  FFMA R14, R81.reuse, R89, R14 ;  /* 0x00000059510e7223 */ /* 0x040fe2000000000e */
[----:B------:R-:W-:Y:S02]  /*75b0*/  HADD2.F32 R94, -RZ, R151.H1_H1 ;  /* 0x30000097ff5e7230 */ /* 0x000fe40000004100 */
[C---:B------:R-:W-:Y:S01]  /*75c0*/  FFMA R15, R81.reuse, R90, R15 ;  /* 0x0000005a510f7223 */ /* 0x040fe2000000000f */
[C---:B------:R-:W-:Y:S01]  /*75d0*/  FFMA R16, R81.reuse, R91, R16 ;  /* 0x0000005b51107223 */ /* 0x040fe20000000010 */
[----:B------:R-:W-:Y:S01]  /*75e0*/  FFMA R17, R81, R92, R17 ;  /* 0x0000005c51117223 */ /* 0x000fe20000000011 */
[C---:B------:R-:W-:Y:S01]  /*75f0*/  FMUL R18, R78.reuse, R18 ;  /* 0x000000124e127220 */ /* 0x040fe20000400000 */
[C---:B------:R-:W-:Y:S01]  /*7600*/  FMUL R19, R78.reuse, R19 ;  /* 0x000000134e137220 */ /* 0x040fe20000400000 */
[--C-:B------:R-:W-:Y:S01]  /*7610*/  HADD2.F32 R96, -RZ, R152.reuse.H0_H0 ;  /* 0x20000098ff607230 */ /* 0x100fe20000004100 */
[----:B------:R-:W-:Y:S01]  /*7620*/  F2FP.SATFINITE.E5M2.F32.PACK_AB_MERGE_C R14, R15, R14, RZ ;  /* 0x0000000e0f0e723e */ /* 0x000fe200048060ff */
[C---:B------:R-:W-:Y:S01]  /*7630*/  FFMA R18, R81.reuse, R93, R18 ;  /* 0x0000005d51127223 */ /* 0x040fe20000000012 */
[C---:B------:R-:W-:Y:S01]  /*7640*/  FFMA R19, R81.reuse, R94, R19 ;  /* 0x0000005e51137223 */ /* 0x040fe20000000013 */
[C---:B------:R-:W-:Y:S01]  /*7650*/  FFMA R0, R81.reuse, R95, R0 ;  /* 0x0000005f51007223 */ /* 0x040fe20000000000 */
[----:B------:R-:W-:Y:S01]  /*7660*/  FFMA R2, R81, R97, R2 ;  /* 0x0000006151027223 */ /* 0x000fe20000000002 */
[----:B------:R-:W-:Y:S02]  /*7670*/  HADD2.F32 R99, -RZ, R152.H1_H1 ;  /* 0x30000098ff637230 */ /* 0x000fe40000004100 */
[C---:B------:R-:W-:Y:S01]  /*7680*/  FMUL R3, R78.reuse, R22 ;  /* 0x000000164e037220 */ /* 0x040fe20000400000 */
[----:B------:R-:W-:Y:S01]  /*7690*/  F2FP.SATFINITE.E5M2.F32.PACK_AB_MERGE_C R18, R19, R18, RZ ;  /* 0x000000121312723e */ /* 0x000fe200048060ff */
[C---:B------:R-:W-:Y:S01]  /*76a0*/  FMUL R22, R78.reuse, R29 ;  /* 0x0000001d4e167220 */ /* 0x040fe20000400000 */
[C---:B------:R-:W-:Y:S01]  /*76b0*/  FMUL R29, R78.reuse, R36 ;  /* 0x000000244e1d7220 */ /* 0x040fe20000400000 */
[C---:B------:R-:W-:Y:S01]  /*76c0*/  FFMA R3, R81.reuse, R96, R3 ;  /* 0x0000006051037223 */ /* 0x040fe20000000003 */
[C---:B------:R-:W-:Y:S01]  /*76d0*/  FMUL R6, R78.reuse, R23 ;  /* 0x000000174e067220 */ /* 0x040fe20000400000 */
[--C-:B------:R-:W-:Y:S02]  /*76e0*/  HADD2.F32 R100, -RZ, R153.reuse.H0_H0 ;  /* 0x20000099ff647230 */ /* 0x100fe40000004100 */
[C---:B------:R-:W-:Y:S01]  /*76f0*/  FMUL R11, R78.reuse, R26 ;  /* 0x0000001a4e0b7220 */ /* 0x040fe20000400000 */
[----:B------:R-:W-:Y:S02]  /*7700*/  HADD2.F32 R103, -RZ, R153.H1_H1 ;  /* 0x30000099ff677230 */ /* 0x000fe40000004100 */
[C---:B------:R-:W-:Y:S01]  /*7710*/  FFMA R6, R81.reuse, R99, R6 ;  /* 0x0000006351067223 */ /* 0x040fe20000000006 */
[C---:B------:R-:W-:Y:S01]  /*7720*/  FFMA R7, R81.reuse, R98, R7 ;  /* 0x0000006251077223 */ /* 0x040fe20000000007 */
[C---:B------:R-:W-:Y:S01]  /*7730*/  FFMA R10, R81.reuse, R101, R10 ;  /* 0x00000065510a7223 */ /* 0x040fe2000000000a */
[C---:B------:R-:W-:Y:S01]  /*7740*/  FFMA R11, R81.reuse, R100, R11 ;  /* 0x00000064510b7223 */ /* 0x040fe2000000000b */
[----:B------:R-:W-:Y:S01]  /*7750*/  FMUL R26, R78, R33 ;  /* 0x000000214e1a7220 */ /* 0x000fe20000400000 */
[----:B------:R-:W-:Y:S01]  /*7760*/  F2FP.SATFINITE.E5M2.F32.PACK_AB_MERGE_C R3, R6, R3, RZ ;  /* 0x000000030603723e */ /* 0x000fe200048060ff */
[C---:B------:R-:W-:Y:S01]  /*7770*/  FMUL R33, R78.reuse, R40 ;  /* 0x000000284e217220 */ /* 0x040fe20000400000 */
        /* <DEDUP_REMOVED lines=8> */
[C---:B------:R-:W-:Y:S01]  /*7800*/  FMUL R30, R78.reuse, R37 ;  /* 0x000000254e1e7220 */ /* 0x040fe20000400000 */
[C---:B------:R-:W-:Y:S01]  /*7810*/  FMUL R37, R78.reuse, R44 ;  /* 0x0000002c4e257220 */ /* 0x040fe20000400000 */
[C---:B------:R-:W-:Y:S01]  /*7820*/  FMUL R24, R78.reuse, R31 ;  /* 0x0000001f4e187220 */ /* 0x040fe20000400000 */
[----:B------:R-:W-:Y:S01]  /*7830*/  F2FP.F16.E5M2.UNPACK_B R158, R158.H1 ;  /* 0x0000009eff9e723e */ /* 0x000fe200030004ff */
[--C-:B------:R-:W-:Y:S02]  /*7840*/  HADD2.F32 R108, -RZ, R155.reuse.H0_H0 ;  /* 0x2000009bff6c7230 */ /* 0x100fe40000004100 */
[----:B------:R-:W-:Y:S01]  /*7850*/  FMUL R27, R78, R34 ;  /* 0x000000224e1b7220 */ /* 0x000fe20000400000 */
[----:B------:R-:W-:Y:S02]  /*7860*/  HADD2.F32 R111, -RZ, R155.H1_H1 ;  /* 0x3000009bff6f7230 */ /* 0x000fe40000004100 */
[C---:B------:R-:W-:Y:S01]  /*7870*/  FFMA R24, R81.reuse, R107, R24 ;  /* 0x0000006b51187223 */ /* 0x040fe20000000018 */
[----:B------:R-:W-:Y:S01]  /*7880*/  F2FP.F16.E5M2.UNPACK_B R159, R159.H1 ;  /* 0x0000009fff9f723e */ /* 0x000fe200030004ff */
[C---:B------:R-:W-:Y:S01]  /*7890*/  FFMA R25, R81.reuse, R106, R25 ;  /* 0x0000006a51197223 */ /* 0x040fe20000000019 */
[C---:B------:R-:W-:Y:S01]  /*78a0*/  FFMA R26, R81.reuse, R109, R26 ;  /* 0x0000006d511a7223 */ /* 0x040fe2000000001a */
[----:B------:R-:W-:Y:S01]  /*78b0*/  F2FP.F16.E5M2.UNPACK_B R160, R160.H1 ;  /* 0x000000a0ffa0723e */ /* 0x000fe200030004ff */
[C---:B------:R-:W-:Y:S01]  /*78c0*/  FFMA R27, R81.reuse, R108, R27 ;  /* 0x0000006c511b7223 */ /* 0x040fe2000000001b */
[----:B------:R-:W-:Y:S01]  /*78d0*/  F2FP.SATFINITE.E5M2.F32.PACK_AB_MERGE_C R6, R24, R23, RZ ;  /* 0x000000171806723e */ /* 0x000fe200048060ff */
[C---:B------:R-:W-:Y:S01]  /*78e0*/  FMUL R34, R78.reuse, R41 ;  /* 0x000000294e227220 */ /* 0x040fe20000400000 */
[C---:B------:R-:W-:Y:S01]  /*78f0*/  FMUL R41, R78.reuse, R48 ;  /* 0x000000304e297220 */ /* 0x040fe20000400000 */
[----:B------:R-:W-:Y:S01]  /*7900*/  FMUL R28, R78, R35 ;  /* 0x000000234e1c7220 */ /* 0x000fe20000400000 */
[----:B------:R-:W-:Y:S01]  /*7910*/  F2FP.F16.E5M2.UNPACK_B R161, R161.H1 ;  /* 0x000000a1ffa1723e */ /* 0x000fe200030004ff */
[--C-:B------:R-:W-:Y:S01]  /*7920*/  HADD2.F32 R112, -RZ, R156.reuse.H0_H0 ;  /* 0x2000009cff707230 */ /* 0x100fe20000004100 */
[----:B------:R-:W-:Y:S01]  /*7930*/  F2FP.SATFINITE.E5M2.F32.PACK_AB_MERGE_C R6, R22, R21, R6 ;  /* 0x000000151606723e */ /* 0x000fe20004806006 */
[C---:B------:R-:W-:Y:S01]  /*7940*/  FFMA R28, R81.reuse, R111, R28 ;  /* 0x0000006f511c7223 */ /* 0x040fe2000000001c */
[C---:B------:R-:W-:Y:S01]  /*7950*/  FFMA R29, R81.reuse, R110, R29 ;  /* 0x0000006e511d7223 */ /* 0x040fe2000000001d */
[C---:B------:R-:W-:Y:S01]  /*7960*/  FFMA R30, R81.reuse, R113, R30 ;  /* 0x00000071511e7223 */ /* 0x040fe2000000001e */
[----:B------:R-:W-:Y:S02]  /*7970*/  HADD2.F32 R115, -RZ, R156.H1_H1 ;  /* 0x3000009cff737230 */ /* 0x000fe40000004100 */
[C---:B------:R-:W-:Y:S01]  /*7980*/  FMUL R31, R78.reuse, R38 ;  /* 0x000000264e1f7220 */ /* 0x040fe20000400000 */
[----:B------:R-:W-:Y:S01]  /*7990*/  F2FP.F16.E5M2.UNPACK_B R162, R162.H1 ;  /* 0x000000a2ffa2723e */ /* 0x000fe200030004ff */
[C---:B------:R-:W-:Y:S01]  /*79a0*/  FMUL R38, R78.reuse, R45 ;  /* 0x0000002d4e267220 */ /* 0x040fe20000400000 */
[C---:B------:R-:W-:Y:S01]  /*79b0*/  FMUL R45, R78.reuse, R52 ;  /* 0x000000344e2d7220 */ /* 0x040fe20000400000 */
[----:B------:R-:W-:Y:S01]  /*79c0*/  F2FP.F16.E5M2.UNPACK_B R163, R163.H1 ;  /* 0x000000a3ffa3723e */ /* 0x000fe200030004ff */
[----:B------:R-:W-:Y:S01]  /*79d0*/  FFMA R31, R81, R112, R31 ;  /* 0x00000070511f7223 */ /* 0x000fe2000000001f */
[----:B------:R-:W-:Y:S01]  /*79e0*/  FMUL R52, R78, R59 ;  /* 0x0000003b4e347220 */ /* 0x000fe20000400000 */
[----:B------:R-:W-:Y:S01]  /*79f0*/  IADD3 R76, PT, PT, R76, 0x1, RZ ;  /* 0x000000014c4c7810 */ /* 0x000fe20007ffe0ff */
[C---:B------:R-:W-:Y:S01]  /*7a00*/  FMUL R59, R78.reuse, R66 ;  /* 0x000000424e3b7220 */ /* 0x040fe20000400000 */
[----:B------:R-:W-:Y:S01]  /*7a10*/  F2FP.SATFINITE.E5M2.F32.PACK_AB_MERGE_C R66, R13, R12, R14 ;  /* 0x0000000c0d42723e */ /* 0x000fe2000480600e */
[C---:B------:R-:W-:Y:S01]  /*7a20*/  FMUL R32, R78.reuse, R39 ;  /* 0x000000274e207220 */ /* 0x040fe20000400000 */
[--C-:B------:R-:W-:Y:S02]  /*7a30*/  HADD2.F32 R116, -RZ, R157.reuse.H0_H0 ;  /* 0x2000009dff747230 */ /* 0x100fe40000004100 */
[C---:B------:R-:W-:Y:S01]  /*7a40*/  FMUL R35, R78.reuse, R42 ;  /* 0x0000002a4e237220 */ /* 0x040fe20000400000 */
[----:B------:R-:W-:Y:S02]  /*7a50*/  HADD2.F32 R119, -RZ, R157.H1_H1 ;  /* 0x3000009dff777230 */ /* 0x000fe40000004100 */
[C---:B------:R-:W-:Y:S01]  /*7a60*/  FFMA R32, R81.reuse, R115, R32 ;  /* 0x0000007351207223 */ /* 0x040fe20000000020 */
[----:B------:R-:W-:Y:S01]  /*7a70*/  FMUL R36, R78, R43 ;  /* 0x0000002b4e247220 */ /* 0x000fe20000400000 */
[C---:B------:R-:W-:Y:S01]  /*7a80*/  FFMA R33, R81.reuse, R114, R33 ;  /* 0x0000007251217223 */ /* 0x040fe20000000021 */
[C---:B------:R-:W-:Y:S01]  /*7a90*/  FFMA R34, R81.reuse, R117, R34 ;  /* 0x0000007551227223 */ /* 0x040fe20000000022 */
[--C-:B------:R-:W-:Y:S01]  /*7aa0*/  HADD2.F32 R120, -RZ, R158.reuse.H0_H0 ;  /* 0x2000009eff787230 */ /* 0x100fe20000004100 */
[----:B------:R-:W-:Y:S01]  /*7ab0*/  F2FP.SATFINITE.E5M2.F32.PACK_AB_MERGE_C R32, R32, R31, RZ ;  /* 0x0000001f2020723e */ /* 0x000fe200048060ff */
[C---:B------:R-:W-:Y:S01]  /*7ac0*/  FFMA R35, R81.reuse, R116, R35 ;  /* 0x0000007451237223 */ /* 0x040fe20000000023 */
[----:B------:R-:W-:Y:S02]  /*7ad0*/  HADD2.F32 R123, -RZ, R158.H1_H1 ;  /* 0x3000009eff7b7230 */ /* 0x000fe40000004100 */
[----:B------:R-:W-:Y:S01]  /*7ae0*/  FMUL R39, R78, R46 ;  /* 0x0000002e4e277220 */ /* 0x000fe20000400000 */
[----:B------:R-:W-:Y:S01]  /*7af0*/  F2FP.SATFINITE.E5M2.F32.PACK_AB_MERGE_C R32, R30, R29, R32 ;  /* 0x0000001d1e20723e */ /* 0x000fe20004806020 */
[C---:B------:R-:W-:Y:S01]  /*7b00*/  FFMA R36, R81.reuse, R119, R36 ;  /* 0x0000007751247223 */ /* 0x040fe20000000024 */
[C---:B------:R-:W-:Y:S01]  /*7b10*/  FMUL R40, R78.reuse, R47 ;  /* 0x0000002f4e287220 */ /* 0x040fe20000400000 */
[C---:B------:R-:W-:Y:S01]  /*7b20*/  FFMA R37, R81.reuse, R118, R37 ;  /* 0x0000007651257223 */ /* 0x040fe20000000025 */
[C---:B------:R-:W-:Y:S01]  /*7b30*/  FFMA R38, R81.reuse, R121, R38 ;  /* 0x0000007951267223 */ /* 0x040fe20000000026 */
[C---:B------:R-:W-:Y:S01]  /*7b40*/  FMUL R42, R78.reuse, R49 ;  /* 0x000000314e2a7220 */ /* 0x040fe20000400000 */
[--C-:B------:R-:W-:Y:S02]  /*7b50*/  HADD2.F32 R124, -RZ, R159.reuse.H0_H0 ;  /* 0x2000009fff7c7230 */ /* 0x100fe40000004100 */
[C---:B------:R-:W-:Y:S01]  /*7b60*/  FFMA R39, R81.reuse, R120, R39 ;  /* 0x0000007851277223 */ /* 0x040fe20000000027 */
[----:B------:R-:W-:Y:S02]  /*7b70*/  HADD2.F32 R127, -RZ, R159.H1_H1 ;  /* 0x3000009fff7f7230 */ /* 0x000fe40000004100 */
[C---:B------:R-:W-:Y:S01]  /*7b80*/  FMUL R43, R78.reuse, R50 ;  /* 0x000000324e2b7220 */ /* 0x040fe20000400000 */
[C---:B------:R-:W-:Y:S01]  /*7b90*/  FFMA R40, R81.reuse, R123, R40 ;  /* 0x0000007b51287223 */ /* 0x040fe20000000028 */
[C---:B------:R-:W-:Y:S01]  /*7ba0*/  FMUL R44, R78.reuse, R51 ;  /* 0x000000334e2c7220 */ /* 0x040fe20000400000 */
[C---:B------:R-:W-:Y:S01]  /*7bb0*/  FFMA R41, R81.reuse, R122, R41 ;  /* 0x0000007a51297223 */ /* 0x040fe20000000029 */
[C---:B------:R-:W-:Y:S01]  /*7bc0*/  FMUL R50, R78.reuse, R57 ;  /* 0x000000394e327220 */ /* 0x040fe20000400000 */
[C---:B------:R-:W-:Y:S01]  /*7bd0*/  FMUL R57, R78.reuse, R64 ;  /* 0x000000404e397220 */ /* 0x040fe20000400000 */
[----:B------:R-:W-:Y:S01]  /*7be0*/  FFMA R42, R81, R125, R42 ;  /* 0x0000007d512a7223 */ /* 0x000fe2000000002a */
[C---:B------:R-:W-:Y:S01]  /*7bf0*/  FMUL R46, R78.reuse, R53 ;  /* 0x000000354e2e7220 */ /* 0x040fe20000400000 */
[--C-:B------:R-:W-:Y:S01]  /*7c00*/  HADD2.F32 R128, -RZ, R160.reuse.H0_H0 ;  /* 0x200000a0ff807230 */ /* 0x100fe20000004100 */
[----:B------:R-:W-:Y:S01]  /*7c10*/  F2FP.SATFINITE.E5M2.F32.PACK_AB_MERGE_C R64, R5, R4, R86 ;  /* 0x000000040540723e */ /* 0x000fe20004806056 */
[C---:B------:R-:W-:Y:S01]  /*7c20*/  FMUL R51, R78.reuse, R58 ;  /* 0x0000003a4e337220 */ /* 0x040fe20000400000 */
[C---:B------:R-:W-:Y:S01]  /*7c30*/  FMUL R53, R78.reuse, R60 ;  /* 0x0000003c4e357220 */ /* 0x040fe20000400000 */
[C---:B------:R-:W-:Y:S01]  /*7c40*/  FFMA R43, R81.reuse, R124, R43 ;  /* 0x0000007c512b7223 */ /* 0x040fe2000000002b */
[----:B------:R-:W-:Y:S02]  /*7c50*/  HADD2.F32 R131, -RZ, R160.H1_H1 ;  /* 0x300000a0ff837230 */ /* 0x000fe40000004100 */
[C---:B------:R-:W-:Y:S01]  /*7c60*/  FMUL R47, R78.reuse, R54 ;  /* 0x000000364e2f7220 */ /* 0x040fe20000400000 */
[C---:B------:R-:W-:Y:S01]  /*7c70*/  FMUL R58, R78.reuse, R65 ;  /* 0x000000414e3a7220 */ /* 0x040fe20000400000 */
[----:B------:R-:W-:Y:S01]  /*7c80*/  FMUL R60, R78, R67 ;  /* 0x000000434e3c7220 */ /* 0x000fe20000400000 */
[----:B------:R-:W-:Y:S01]  /*7c90*/  F2FP.SATFINITE.E5M2.F32.PACK_AB_MERGE_C R5, R20, R11, RZ ;  /* 0x0000000b1405723e */ /* 0x000fe200048060ff */
[----:B------:R-:W-:Y:S01]  /*7ca0*/  FFMA R44, R81, R127, R44 ;  /* 0x0000007f512c7223 */ /* 0x000fe2000000002c */
[C---:B------:R-:W-:Y:S01]  /*7cb0*/  FMUL R48, R78.reuse, R55 ;  /* 0x000000374e307220 */ /* 0x040fe20000400000 */
[----:B------:R-:W-:Y:S01]  /*7cc0*/  F2FP.SATFINITE.E5M2.F32.PACK_AB_MERGE_C R65, R9, R8, R138 ;  /* 0x000000080941723e */ /* 0x000fe2000480608a */
[----:B------:R-:W-:Y:S01]  /*7cd0*/  FFMA R45, R81, R126, R45 ;  /* 0x0000007e512d7223 */ /* 0x000fe2000000002d */
[----:B------:R-:W-:Y:S01]  /*7ce0*/  F2FP.SATFINITE.E5M2.F32.PACK_AB_MERGE_C R67, R17, R16, R18 ;  /* 0x000000101143723e */ /* 0x000fe20004806012 */
[----:B------:R-:W-:Y:S01]  /*7cf0*/  FMUL R49, R78, R56 ;  /* 0x000000384e317220 */ /* 0x000fe20000400000 */
[C---:B------:R-:W-:Y:S01]  /*7d00*/  FFMA R46, R81.reuse, R129, R46 ;  /* 0x00000081512e7223 */ /* 0x040fe2000000002e */
[--C-:B------:R-:W-:Y:S02]  /*7d10*/  HADD2.F32 R132, -RZ, R161.reuse.H0_H0 ;  /* 0x200000a1ff847230 */ /* 0x100fe40000004100 */
[C---:B------:R-:W-:Y:S01]  /*7d20*/  FFMA R47, R81.reuse, R128, R47 ;  /* 0x00000080512f7223 */ /* 0x040fe2000000002f */
[----:B------:R1:W-:Y:S01]  /*7d30*/  STS.128 [R172+UR49+0x6200], R64 ;  /* 0x00620040ac007988 */ /* 0x0003e20008000c31 */
[----:B------:R-:W-:Y:S01]  /*7d40*/  HADD2.F32 R135, -RZ, R161.H1_H1 ;  /* 0x300000a1ff877230 */ /* 0x000fe20000004100 */
[----:B------:R-:W-:Y:S01]  /*7d50*/  F2FP.SATFINITE.E5M2.F32.PACK_AB_MERGE_C R5, R10, R7, R5 ;  /* 0x000000070a05723e */ /* 0x000fe20004806005 */
[C---:B------:R-:W-:Y:S01]  /*7d60*/  FFMA R48, R81.reuse, R131, R48 ;  /* 0x0000008351307223 */ /* 0x040fe20000000030 */
[----:B------:R-:W-:Y:S01]  /*7d70*/  F2FP.SATFINITE.E5M2.F32.PACK_AB_MERGE_C R7, R28, R27, RZ ;  /* 0x0000001b1c07723e */ /* 0x000fe200048060ff */
        /* <DEDUP_REMOVED lines=8> */
[----:B------:R-:W-:Y:S01]  /*7e00*/  FMUL R56, R78, R63 ;  /* 0x0000003f4e387220 */ /* 0x000fe20000400000 */
[----:B------:R-:W-:Y:S01]  /*7e10*/  F2FP.SATFINITE.E5M2.F32.PACK_AB_MERGE_C R4, R2, R0, R3 ;  /* 0x000000000204723e */ /* 0x000fe20004806003 */
[C---:B------:R-:W-:Y:S01]  /*7e20*/  FFMA R53, R81.reuse, R134, R53 ;  /* 0x0000008651357223 */ /* 0x040fe20000000035 */
[----:B------:R-:W-:Y:S01]  /*7e30*/  F2FP.SATFINITE.E5M2.F32.PACK_AB_MERGE_C R7, R26, R25, R7 ;  /* 0x000000191a07723e */ /* 0x000fe20004806007 */
[C---:B------:R-:W-:Y:S01]  /*7e40*/  FFMA R54, R81.reuse, R137, R54 ;  /* 0x0000008951367223 */ /* 0x040fe20000000036 */
[--C-:B------:R-:W-:Y:S02]  /*7e50*/  HADD2.F32 R84, -RZ, R163.reuse.H0_H0 ;  /* 0x200000a3ff547230 */ /* 0x100fe40000004100 */
[C---:B------:R-:W-:Y:S01]  /*7e60*/  FFMA R55, R81.reuse, R136, R55 ;  /* 0x0000008851377223 */ /* 0x040fe20000000037 */
[----:B------:R-:W-:Y:S01]  /*7e70*/  HADD2.F32 R85, -RZ, R163.H1_H1 ;  /* 0x300000a3ff557230 */ /* 0x000fe20000004100 */
[----:B------:R1:W-:Y:S01]  /*7e80*/  STS.128 [R204+0x6010], R4 ;  /* 0x00601004cc007388 */ /* 0x0003e20000000c00 */
[----:B------:R-:W-:Y:S01]  /*7e90*/  F2FP.SATFINITE.E5M2.F32.PACK_AB_MERGE_C R35, R36, R35, RZ ;  /* 0x000000232423723e */ /* 0x000fe200048060ff */
[C---:B------:R-:W-:Y:S01]  /*7ea0*/  FFMA R56, R81.reuse, R139, R56 ;  /* 0x0000008b51387223 */ /* 0x040fe20000000038 */
[----:B------:R-:W-:Y:S01]  /*7eb0*/  F2FP.SATFINITE.E5M2.F32.PACK_AB_MERGE_C R39, R40, R39, RZ ;  /* 0x000000272827723e */ /* 0x000fe200048060ff */
[C---:B------:R-:W-:Y:S01]  /*7ec0*/  FFMA R57, R81.reuse, R82, R57 ;  /* 0x0000005251397223 */ /* 0x040fe20000000039 */
[----:B------:R-:W-:Y:S01]  /*7ed0*/  F2FP.SATFINITE.E5M2.F32.PACK_AB_MERGE_C R43, R44, R43, RZ ;  /* 0x0000002b2c2b723e */ /* 0x000fe200048060ff */
[C---:B------:R-:W-:Y:S01]  /*7ee0*/  FFMA R58, R81.reuse, R83, R58 ;  /* 0x00000053513a7223 */ /* 0x040fe2000000003a */
[C---:B------:R-:W-:Y:S01]  /*7ef0*/  FFMA R59, R81.reuse, R84, R59 ;  /* 0x00000054513b7223 */ /* 0x040fe2000000003b */
[----:B------:R-:W-:Y:S01]  /*7f00*/  F2FP.SATFINITE.E5M2.F32.PACK_AB_MERGE_C R33, R34, R33, R35 ;  /* 0x000000212221723e */ /* 0x000fe20004806023 */
        /* <DEDUP_REMOVED lines=11> */
[----:B------:R-:W-:Y:S05]  /*7fc0*/  F2FP.SATFINITE.E5M2.F32.PACK_AB_MERGE_C R51, R58, R57, R59 ;  /* 0x000000393a33723e */ /* 0x000fea000480603b */
        /* <DEDUP_REMOVED lines=9> */
[----:B------:R-:W-:Y:S02]  /*8060*/  UIADD3 UR8, UP0, UPT, UR52, 0x680, URZ ;  /* 0x0000068034087890 */ /* 0x000fe4000ff1e0ff */
[----:B------:R-:W-:Y:S02]  /*8070*/  UIADD3 UR5, UPT, UPT, UR41, 0x40, URZ ;  /* 0x0000004029057890 */ /* 0x000fe4000fffe0ff */
[----:B------:R-:W-:Y:S02]  /*8080*/  UIADD3 UR4, UPT, UPT, UR49, 0x6200, URZ ;  /* 0x0000620031047890 */ /* 0x000fe4000fffe0ff */
[----:B------:R-:W-:Y:S01]  /*8090*/  UIADD3.X UR9, UPT, UPT, URZ, UR53, URZ, UP0, !UPT ;  /* 0x00000035ff097290 */ /* 0x000fe200087fe4ff */
[----:B------:R-:W-:Y:S01]  /*80a0*/  UMOV UR6, UR42 ;  /* 0x0000002a00067c82 */ /* 0x000fe20008000000 */
[----:B------:R-:W-:Y:S07]  /*80b0*/  UMOV UR7, UR36 ;  /* 0x0000002400077c82 */ /* 0x000fee0008000000 */
[----:B------:R2:W-:Y:S01]  /*80c0*/  UTMASTG.3D [UR4], [UR8] ;  /* 0x00000004080073b5 */ /* 0x0005e20008010000 */
[----:B------:R0:W-:Y:S01]  /*80d0*/  UTMACMDFLUSH ;  /* 0x00000000000079b7 */ /* 0x0001e20000000000 */
[----:B--2---:R-:W-:Y:S04]  /*80e0*/  DEPBAR.LE SB0, 0x1 ;  /* 0x000080400000791a */ /* 0x004fe80000000000 */
.L_x_104:
[----:B------:R-:W-:Y:S05]  /*80f0*/  BSYNC.RECONVERGENT B0 ;  /* 0x0000000000007941 */ /* 0x000fea0003800200 */
.L_x_103:
[----:B------:R-:W-:Y:S01]  /*8100*/  BAR.SYNC.DEFER_BLOCKING 0x1, 0x80 ;  /* 0x0042000000007b1d */ /* 0x000fe20000010000 */
[----:B------:R-:W-:Y:S01]  /*8110*/  ISETP.NE.AND P2, PT, R194, RZ, PT ;  /* 0x000000ffc200720c */ /* 0x000fe20003f45270 */
[----:B------:R-:W-:Y:S01]  /*8120*/  IMAD.IADD R20, R75, 0x1, R147 ;  /* 0x000000014b147824 */ /* 0x000fe200078e0293 */
[----:B------:R-:W-:Y:S01]  /*8130*/  ISETP.NE.AND P0, PT, R195, 0x2, PT ;  /* 0x00000002c300780c */ /* 0x000fe20003f05270 */
[----:B------:R-:W-:Y:S01]  /*8140*/  IMAD.IADD R21, R77, 0x1, R170 ;  /* 0x000000014d157824 */ /* 0x000fe200078e02aa */
[----:B------:R-:W-:Y:S02]  /*8150*/  ISETP.NE.AND P1, PT, R76, 0x4, PT ;  /* 0x000000044c00780c */ /* 0x000fe40003f25270 */
[----:B------:R-:W-:Y:S02]  /*8160*/  SEL R3, RZ, 0x1, P0 ;  /* 0x00000001ff037807 */ /* 0x000fe40000000000 */
[----:B------:R-:W-:Y:S02]  /*8170*/  SEL R0, RZ, 0x1, P1 ;  /* 0x00000001ff007807 */ /* 0x000fe40000800000 */
[----:B------:R-:W-:Y:S02]  /*8180*/  LOP3.LUT R182, R182, R3, RZ, 0x3c, !PT ;  /* 0x00000003b6b67212 */ /* 0x000fe400078e3cff */
[----:B------:R-:W-:Y:S02]  /*8190*/  LOP3.LUT R183, R183, R0, RZ, 0x3c, !PT ;  /* 0x00000000b7b77212 */ /* 0x000fe400078e3cff */
[----:B------:R-:W-:Y:S02]  /*81a0*/  @P2 R2UR UR36, R179 ;  /* 0x00000000b32422ca */ /* 0x000fe400000e0000 */
[----:B------:R-:W-:Y:S02]  /*81b0*/  SEL R195, R195, RZ, P0 ;  /* 0x000000ffc3c37207 */ /* 0x000fe40000000000 */
[----:B------:R-:W-:Y:S01]  /*81c0*/  SEL R76, R76, RZ, P1 ;  /* 0x000000ff4c4c7207 */ /* 0x000fe20000800000 */
[----:B------:R-:W-:Y:S10]  /*81d0*/  @P2 BRA `(.L_x_105) ;  /* 0xffffffc400bc2947 */ /* 0x000ff4000383ffff */
[----:B------:R-:W-:Y:S05]  /*81e0*/  EXIT ;  /* 0x000000000000794d */ /* 0x000fea0003800000 */
.L_x_19:
[----:B--2---:R2:W1:Y:S02]  /*81f0*/  SYNCS.PHASECHK.TRANS64.TRYWAIT P0, [R3+URZ+0xe0], R2 ;  /* 0x0000e002030075a7 */ /* 0x00446400080011ff */
[----:B-1----:R-:W-:Y:S05]  /*8200*/  @!P0 NANOSLEEP.SYNCS 0x989680 ;  /* 0x009896800000895d */ /* 0x002fea0003900000 */
[----:B------:R-:W1:Y:S02]  /*8210*/  @!P0 SYNCS.PHASECHK.TRANS64 P0, [R3+URZ+0xe0], R2 ;  /* 0x0000e002030085a7 */ /* 0x000e6400080010ff */
[----:B-1----:R-:W-:Y:S05]  /*8220*/  @!P0 BRA `(.L_x_19) ;  /* 0xfffffffc00f08947 */ /* 0x002fea000383ffff */
[----:B------:R-:W-:Y:S05]  /*8230*/  BRA `(.L_x_106) ;  /* 0xffffff9000d87947 */ /* 0x000fea000383ffff */
.L_x_22:
[----:B-1----:R-:W-:-:S07]  /*8240*/  MOV R2, UR33 ;  /* 0x0000002100027c02 */ /* 0x002fce0008000f00 */
.L_x_107:
[----:B-1----:R1:W2:Y:S02]  /*8250*/  SYNCS.PHASECHK.TRANS64.TRYWAIT P0, [R2+URZ+0x20], R5 ;  /* 0x00002005020075a7 */ /* 0x0022a400080011ff */
[----:B--2---:R-:W-:Y:S05]  /*8260*/  @!P0 NANOSLEEP.SYNCS 0x989680 ;  /* 0x009896800000895d */ /* 0x004fea0003900000 */
[----:B------:R-:W2:Y:S02]  /*8270*/  @!P0 SYNCS.PHASECHK.TRANS64 P0, [R2+URZ+0x20], R5 ;  /* 0x00002005020085a7 */ /* 0x000ea400080010ff */
[----:B--2---:R-:W-:Y:S05]  /*8280*/  @!P0 BRA `(.L_x_107) ;  /* 0xfffffffc00f08947 */ /* 0x004fea000383ffff */
[----:B------:R-:W-:Y:S05]  /*8290*/  BRA `(.L_x_21) ;  /* 0xffffff9400287947 */ /* 0x000fea000383ffff */
.L_x_28:
[----:B-1----:R-:W-:-:S07]  /*82a0*/  MOV R2, UR17 ;  /* 0x0000001100027c02 */ /* 0x002fce0008000f00 */
.L_x_108:
[----:B-1----:R1:W2:Y:S02]  /*82b0*/  SYNCS.PHASECHK.TRANS64.TRYWAIT P0, [R2+URZ+0x20], R5 ;  /* 0x00002005020075a7 */ /* 0x0022a400080011ff */
[----:B--2---:R-:W-:Y:S05]  /*82c0*/  @!P0 NANOSLEEP.SYNCS 0x989680 ;  /* 0x009896800000895d */ /* 0x004fea0003900000 */
[----:B------:R-:W2:Y:S02]  /*82d0*/  @!P0 SYNCS.PHASECHK.TRANS64 P0, [R2+URZ+0x20], R5 ;  /* 0x00002005020085a7 */ /* 0x000ea400080010ff */
[----:B--2---:R-:W-:Y:S05]  /*82e0*/  @!P0 BRA `(.L_x_108) ;  /* 0xfffffffc00f08947 */ /* 0x004fea000383ffff */
[----:B------:R-:W-:Y:S05]  /*82f0*/  BRA `(.L_x_27) ;  /* 0xffffff9400cc7947 */ /* 0x000fea000383ffff */
.L_x_32:
[----:B-1----:R1:W2:Y:S02]  /*8300*/  SYNCS.PHASECHK.TRANS64.TRYWAIT P0, [R2+URZ+0x70], R3 ;  /* 0x00007003020075a7 */ /* 0x0022a400080011ff */
[----:B--2---:R-:W-:Y:S05]  /*8310*/  @!P0 NANOSLEEP.SYNCS 0x989680 ;  /* 0x009896800000895d */ /* 0x004fea0003900000 */
[----:B------:R-:W2:Y:S02]  /*8320*/  @!P0 SYNCS.PHASECHK.TRANS64 P0, [R2+URZ+0x70], R3 ;  /* 0x00007003020085a7 */ /* 0x000ea400080010ff */
[----:B--2---:R-:W-:Y:S05]  /*8330*/  @!P0 BRA `(.L_x_32) ;  /* 0xfffffffc00f08947 */ /* 0x004fea000383ffff */
[----:B------:R-:W-:Y:S05]  /*8340*/  BRA `(.L_x_109) ;  /* 0xffffff9800587947 */ /* 0x000fea000383ffff */
.L_x_36:
[----:B----4-:R-:W-:-:S07]  /*8350*/  MOV R0, UR5 ;  /* 0x0000000500007c02 */ /* 0x010fce0008000f00 */
.L_x_110:
[----:B-1----:R1:W2:Y:S02]  /*8360*/  SYNCS.PHASECHK.TRANS64.TRYWAIT P0, [R0+URZ], R3 ;  /* 0x00000003000075a7 */ /* 0x0022a400080011ff */
[----:B--2---:R-:W-:Y:S05]  /*8370*/  @!P0 NANOSLEEP.SYNCS 0x989680 ;  /* 0x009896800000895d */ /* 0x004fea0003900000 */
[----:B------:R-:W2:Y:S02]  /*8380*/  @!P0 SYNCS.PHASECHK.TRANS64 P0, [R0+URZ], R3 ;  /* 0x00000003000085a7 */ /* 0x000ea400080010ff */
[----:B--2---:R-:W-:Y:S05]  /*8390*/  @!P0 BRA `(.L_x_110) ;  /* 0xfffffffc00f08947 */ /* 0x004fea000383ffff */
[----:B------:R-:W-:Y:S05]  /*83a0*/  BRA `(.L_x_111) ;  /* 0xffffff9c00c87947 */ /* 0x000fea000383ffff */
.L_x_37:
[----:B----4-:R-:W-:-:S07]  /*83b0*/  MOV R0, UR5 ;  /* 0x0000000500007c02 */ /* 0x010fce0008000f00 */
.L_x_112:
[----:B-1----:R1:W2:Y:S02]  /*83c0*/  SYNCS.PHASECHK.TRANS64.TRYWAIT P0, [R0+URZ], R3 ;  /* 0x00000003000075a7 */ /* 0x0022a400080011ff */
[----:B--2---:R-:W-:Y:S05]  /*83d0*/  @!P0 NANOSLEEP.SYNCS 0x989680 ;  /* 0x009896800000895d */ /* 0x004fea0003900000 */
[----:B------:R-:W2:Y:S02]  /*83e0*/  @!P0 SYNCS.PHASECHK.TRANS64 P0, [R0+URZ], R3 ;  /* 0x00000003000085a7 */ /* 0x000ea400080010ff */
[----:B--2---:R-:W-:Y:S05]  /*83f0*/  @!P0 BRA `(.L_x_112) ;  /* 0xfffffffc00f08947 */ /* 0x004fea000383ffff */
[----:B------:R-:W-:Y:S05]  /*8400*/  BRA `(.L_x_113) ;  /* 0xffffff9c00d47947 */ /* 0x000fea000383ffff */
.L_x_38:
[----:B----4-:R-:W-:-:S07]  /*8410*/  MOV R0, UR5 ;  /* 0x0000000500007c02 */ /* 0x010fce0008000f00 */
.L_x_114:
[----:B-1----:R1:W2:Y:S02]  /*8420*/  SYNCS.PHASECHK.TRANS64.TRYWAIT P0, [R0+URZ], R3 ;  /* 0x00000003000075a7 */ /* 0x0022a400080011ff */
[----:B--2---:R-:W-:Y:S05]  /*8430*/  @!P0 NANOSLEEP.SYNCS 0x989680 ;  /* 0x009896800000895d */ /* 0x004fea0003900000 */
[----:B------:R-:W2:Y:S02]  /*8440*/  @!P0 SYNCS.PHASECHK.TRANS64 P0, [R0+URZ], R3 ;  /* 0x00000003000085a7 */ /* 0x000ea400080010ff */
[----:B--2---:R-:W-:Y:S05]  /*8450*/  @!P0 BRA `(.L_x_114) ;  /* 0xfffffffc00f08947 */ /* 0x004fea000383ffff */
[----:B------:R-:W-:Y:S05]  /*8460*/  BRA `(.L_x_115) ;  /* 0xffffff9c00e07947 */ /* 0x000fea000383ffff */
.L_x_41:
[----:B-1----:R1:W2:Y:S02]  /*8470*/  SYNCS.PHASECHK.TRANS64.TRYWAIT P0, [R0+URZ+0xd0], R5 ;  /* 0x0000d005000075a7 */ /* 0x0022a400080011ff */
[----:B--2---:R-:W-:Y:S05]  /*8480*/  @!P0 NANOSLEEP.SYNCS 0x989680 ;  /* 0x009896800000895d */ /* 0x004fea0003900000 */
[----:B------:R-:W2:Y:S02]  /*8490*/  @!P0 SYNCS.PHASECHK.TRANS64 P0, [R0+URZ+0xd0], R5 ;  /* 0x0000d005000085a7 */ /* 0x000ea400080010ff */
[----:B--2---:R-:W-:Y:S05]  /*84a0*/  @!P0 BRA `(.L_x_41) ;  /* 0xfffffffc00f08947 */ /* 0x004fea000383ffff */
[----:B------:R-:W-:Y:S05]  /*84b0*/  BRA `(.L_x_116) ;  /* 0xffffffa0003c7947 */ /* 0x000fea000383ffff */
.L_x_42:
[----:B------:R-:W-:-:S07]  /*84c0*/  MOV R0, UR5 ;  /* 0x0000000500007c02 */ /* 0x000fce0008000f00 */
.L_x_117:
[----:B-1----:R1:W2:Y:S02]  /*84d0*/  SYNCS.PHASECHK.TRANS64.TRYWAIT P0, [R0+URZ+0x80], R5 ;  /* 0x00008005000075a7 */ /* 0x0022a400080011ff */
[----:B--2---:R-:W-:Y:S05]  /*84e0*/  @!P0 NANOSLEEP.SYNCS 0x989680 ;  /* 0x009896800000895d */ /* 0x004fea0003900000 */
[----:B------:R-:W2:Y:S02]  /*84f0*/  @!P0 SYNCS.PHASECHK.TRANS64 P0, [R0+URZ+0x80], R5 ;  /* 0x00008005000085a7 */ /* 0x000ea400080010ff */
[----:B--2---:R-:W-:Y:S05]  /*8500*/  @!P0 BRA `(.L_x_117) ;  /* 0xfffffffc00f08947 */ /* 0x004fea000383ffff */
[----:B------:R-:W-:Y:S05]  /*8510*/  BRA `(.L_x_118) ;  /* 0xffffffa0004c7947 */ /* 0x000fea000383ffff */
.L_x_43:
[----:B-1----:R1:W2:Y:S02]  /*8520*/  SYNCS.PHASECHK.TRANS64.TRYWAIT P1, [R0+URZ+0x70], R5 ;  /* 0x00007005000075a7 */ /* 0x0022a400080211ff */
[----:B--2---:R-:W-:Y:S05]  /*8530*/  @!P1 NANOSLEEP.SYNCS 0x989680 ;  /* 0x009896800000995d */ /* 0x004fea0003900000 */
[----:B------:R-:W2:Y:S02]  /*8540*/  @!P1 SYNCS.PHASECHK.TRANS64 P1, [R0+URZ+0x70], R5 ;  /* 0x00007005000095a7 */ /* 0x000ea400080210ff */
[----:B--2---:R-:W-:Y:S05]  /*8550*/  @!P1 BRA `(.L_x_43) ;  /* 0xfffffffc00f09947 */ /* 0x004fea000383ffff */
[----:B------:R-:W-:Y:S05]  /*8560*/  BRA `(.L_x_119) ;  /* 0xffffffa0007c7947 */ /* 0x000fea000383ffff */
.L_x_46:
[----:B------:R-:W-:-:S07]  /*8570*/  MOV R0, UR5 ;  /* 0x0000000500007c02 */ /* 0x000fce0008000f00 */
.L_x_120:
[----:B-1----:R1:W2:Y:S02]  /*8580*/  SYNCS.PHASECHK.TRANS64.TRYWAIT P0, [R0+URZ+0x80], R3 ;  /* 0x00008003000075a7 */ /* 0x0022a400080011ff */
[----:B--2---:R-:W-:Y:S05]  /*8590*/  @!P0 NANOSLEEP.SYNCS 0x989680 ;  /* 0x009896800000895d */ /* 0x004fea0003900000 */
[----:B------:R-:W2:Y:S02]  /*85a0*/  @!P0 SYNCS.PHASECHK.TRANS64 P0, [R0+URZ+0x80], R3 ;  /* 0x00008003000085a7 */ /* 0x000ea400080010ff */
[----:B--2---:R-:W-:Y:S05]  /*85b0*/  @!P0 BRA `(.L_x_120) ;  /* 0xfffffffc00f08947 */ /* 0x004fea000383ffff */
[----:B------:R-:W-:Y:S05]  /*85c0*/  BRA `(.L_x_45) ;  /* 0xffffffa000d07947 */ /* 0x000fea000383ffff */
.L_x_53:
[----:B-1----:R1:W2:Y:S02]  /*85d0*/  SYNCS.PHASECHK.TRANS64.TRYWAIT P1, [R0+URZ+0x70], R5 ;  /* 0x00007005000075a7 */ /* 0x0022a400080211ff */
[----:B--2---:R-:W-:Y:S05]  /*85e0*/  @!P1 NANOSLEEP.SYNCS 0x989680 ;  /* 0x009896800000995d */ /* 0x004fea0003900000 */
[----:B------:R-:W2:Y:S02]  /*85f0*/  @!P1 SYNCS.PHASECHK.TRANS64 P1, [R0+URZ+0x70], R5 ;  /* 0x00007005000095a7 */ /* 0x000ea400080210ff */
[----:B--2---:R-:W-:Y:S05]  /*8600*/  @!P1 BRA `(.L_x_53) ;  /* 0xfffffffc00f09947 */ /* 0x004fea000383ffff */
[----:B------:R-:W-:Y:S05]  /*8610*/  BRA `(.L_x_121) ;  /* 0xffffffa800407947 */ /* 0x000fea000383ffff */
.L_x_54:
[----:B------:R-:W-:-:S07]  /*8620*/  MOV R3, UR7 ;  /* 0x0000000700037c02 */ /* 0x000fce0008000f00 */
.L_x_122:
[----:B-1----:R1:W2:Y:S02]  /*8630*/  SYNCS.PHASECHK.TRANS64.TRYWAIT P0, [R3+URZ+0xb0], R0 ;  /* 0x0000b000030075a7 */ /* 0x0022a400080011ff */
[----:B--2---:R-:W-:Y:S05]  /*8640*/  @!P0 NANOSLEEP.SYNCS 0x989680 ;  /* 0x009896800000895d */ /* 0x004fea0003900000 */
[----:B------:R-:W2:Y:S02]  /*8650*/  @!P0 SYNCS.PHASECHK.TRANS64 P0, [R3+URZ+0xb0], R0 ;  /* 0x0000b000030085a7 */ /* 0x000ea400080010ff */
[----:B--2---:R-:W-:Y:S05]  /*8660*/  @!P0 BRA `(.L_x_122) ;  /* 0xfffffffc00f08947 */ /* 0x004fea000383ffff */
[----:B------:R-:W-:Y:S05]  /*8670*/  BRA `(.L_x_123) ;  /* 0xffffffa800787947 */ /* 0x000fea000383ffff */
.L_x_57:
[----:B------:R-:W-:Y:S07]  /*8680*/  MOV R0, UR6 ;  /* 0x0000000600007c02 */ /* 0x000fee0008000f00 */
.L_x_124:
[----:B-1----:R1:W2:Y:S02]  /*8690*/  SYNCS.PHASECHK.TRANS64.TRYWAIT P0, [R0+URZ], R3 ;  /* 0x00000003000075a7 */ /* 0x0022a400080011ff */
[----:B--2---:R-:W-:Y:S05]  /*86a0*/  @!P0 NANOSLEEP.SYNCS 0x989680 ;  /* 0x009896800000895d */ /* 0x004fea0003900000 */
[----:B------:R-:W2:Y:S02]  /*86b0*/  @!P0 SYNCS.PHASECHK.TRANS64 P0, [R0+URZ], R3 ;  /* 0x00000003000085a7 */ /* 0x000ea400080010ff */
[----:B--2---:R-:W-:Y:S05]  /*86c0*/  @!P0 BRA `(.L_x_124) ;  /* 0xfffffffc00f08947 */ /* 0x004fea000383ffff */
[----:B------:R-:W-:Y:S05]  /*86d0*/  BRA `(.L_x_56) ;  /* 0xffffffa800947947 */ /* 0x000fea000383ffff */
.L_x_60:
[----:B------:R-:W-:-:S07]  /*86e0*/  MOV R0, UR6 ;  /* 0x0000000600007c02 */ /* 0x000fce0008000f00 */
.L_x_125:
[----:B--2---:R2:W4:Y:S02]  /*86f0*/  SYNCS.PHASECHK.TRANS64.TRYWAIT P0, [R0+URZ], R3 ;  /* 0x00000003000075a7 */ /* 0x00452400080011ff */
[----:B----4-:R-:W-:Y:S05]  /*8700*/  @!P0 NANOSLEEP.SYNCS 0x989680 ;  /* 0x009896800000895d */ /* 0x010fea0003900000 */
[----:B------:R-:W4:Y:S02]  /*8710*/  @!P0 SYNCS.PHASECHK.TRANS64 P0, [R0+URZ], R3 ;  /* 0x00000003000085a7 */ /* 0x000f2400080010ff */
[----:B----4-:R-:W-:Y:S05]  /*8720*/  @!P0 BRA `(.L_x_125) ;  /* 0xfffffffc00f08947 */ /* 0x010fea000383ffff */
[----:B------:R-:W-:Y:S05]  /*8730*/  BRA `(.L_x_126) ;  /* 0xffffffac00707947 */ /* 0x000fea000383ffff */
.L_x_61:
[----:B------:R-:W-:-:S07]  /*8740*/  MOV R0, UR6 ;  /* 0x0000000600007c02 */ /* 0x000fce0008000f00 */
.L_x_127:
[----:B-1----:R1:W2:Y:S02]  /*8750*/  SYNCS.PHASECHK.TRANS64.TRYWAIT P0, [R0+URZ], R3 ;  /* 0x00000003000075a7 */ /* 0x0022a400080011ff */
[----:B--2---:R-:W-:Y:S05]  /*8760*/  @!P0 NANOSLEEP.SYNCS 0x989680 ;  /* 0x009896800000895d */ /* 0x004fea0003900000 */
[----:B------:R-:W2:Y:S02]  /*8770*/  @!P0 SYNCS.PHASECHK.TRANS64 P0, [R0+URZ], R3 ;  /* 0x00000003000085a7 */ /* 0x000ea400080010ff */
[----:B--2---:R-:W-:Y:S05]  /*8780*/  @!P0 BRA `(.L_x_127) ;  /* 0xfffffffc00f08947 */ /* 0x004fea000383ffff */
[----:B------:R-:W-:Y:S05]  /*8790*/  BRA `(.L_x_128) ;  /* 0xffffffac007c7947 */ /* 0x000fea000383ffff */
.L_x_62:
[----:B------:R-:W-:-:S07]  /*87a0*/  MOV R0, UR6 ;  /* 0x0000000600007c02 */ /* 0x000fce0008000f00 */
.L_x_129:
[----:B-1----:R1:W2:Y:S02]  /*87b0*/  SYNCS.PHASECHK.TRANS64.TRYWAIT P0, [R0+URZ], R3 ;  /* 0x00000003000075a7 */ /* 0x0022a400080011ff */
[----:B--2---:R-:W-:Y:S05]  /*87c0*/  @!P0 NANOSLEEP.SYNCS 0x989680 ;  /* 0x009896800000895d */ /* 0x004fea0003900000 */
[----:B------:R-:W2:Y:S02]  /*87d0*/  @!P0 SYNCS.PHASECHK.TRANS64 P0, [R0+URZ], R3 ;  /* 0x00000003000085a7 */ /* 0x000ea400080010ff */
[----:B--2---:R-:W-:Y:S05]  /*87e0*/  @!P0 BRA `(.L_x_129) ;  /* 0xfffffffc00f08947 */ /* 0x004fea000383ffff */
[----:B------:R-:W-:Y:S05]  /*87f0*/  BRA `(.L_x_130) ;  /* 0xffffffac00887947 */ /* 0x000fea000383ffff */
.L_x_63:
[----:B------:R-:W-:-:S07]  /*8800*/  MOV R0, UR7 ;  /* 0x0000000700007c02 */ /* 0x000fce0008000f00 */
.L_x_131:
[----:B-1----:R1:W2:Y:S02]  /*8810*/  SYNCS.PHASECHK.TRANS64.TRYWAIT P0, [R0+URZ], R3 ;  /* 0x00000003000075a7 */ /* 0x0022a400080011ff */
[----:B--2---:R-:W-:Y:S05]  /*8820*/  @!P0 NANOSLEEP.SYNCS 0x989680 ;  /* 0x009896800000895d */ /* 0x004fea0003900000 */
[----:B------:R-:W2:Y:S02]  /*8830*/  @!P0 SYNCS.PHASECHK.TRANS64 P0, [R0+URZ], R3 ;  /* 0x00000003000085a7 */ /* 0x000ea400080010ff */
[----:B--2---:R-:W-:Y:S05]  /*8840*/  @!P0 BRA `(.L_x_131) ;  /* 0xfffffffc00f08947 */ /* 0x004fea000383ffff */
[----:B------:R-:W-:Y:S05]  /*8850*/  BRA `(.L_x_132) ;  /* 0xffffffac00947947 */ /* 0x000fea000383ffff */
.L_x_68:
[----:B--2---:R2:W3:Y:S02]  /*8860*/  SYNCS.PHASECHK.TRANS64.TRYWAIT P0, [R0+URZ+0x70], R3 ;  /* 0x00007003000075a7 */ /* 0x0044e400080011ff */
[----:B---3--:R-:W-:Y:S05]  /*8870*/  @!P0 NANOSLEEP.SYNCS 0x989680 ;  /* 0x009896800000895d */ /* 0x008fea0003900000 */
[----:B------:R-:W3:Y:S02]  /*8880*/  @!P0 SYNCS.PHASECHK.TRANS64 P0, [R0+URZ+0x70], R3 ;  /* 0x00007003000085a7 */ /* 0x000ee400080010ff */
[----:B---3--:R-:W-:Y:S05]  /*8890*/  @!P0 BRA `(.L_x_68) ;  /* 0xfffffffc00f08947 */ /* 0x008fea000383ffff */
[----:B------:R-:W-:Y:S05]  /*88a0*/  BRA `(.L_x_133) ;  /* 0xffffffb000987947 */ /* 0x000fea000383ffff */
.L_x_71:
[----:B------:R-:W-:Y:S07]  /*88b0*/  MOV R0, UR7 ;  /* 0x0000000700007c02 */ /* 0x000fee0008000f00 */
.L_x_134:
[----:B--2---:R2:W3:Y:S02]  /*88c0*/  SYNCS.PHASECHK.TRANS64.TRYWAIT P0, [R0+URZ+0x68], R3 ;  /* 0x00006803000075a7 */ /* 0x0044e400080011ff */
[----:B---3--:R-:W-:Y:S05]  /*88d0*/  @!P0 NANOSLEEP.SYNCS 0x989680 ;  /* 0x009896800000895d */ /* 0x008fea0003900000 */
[----:B------:R-:W3:Y:S02]  /*88e0*/  @!P0 SYNCS.PHASECHK.TRANS64 P0, [R0+URZ+0x68], R3 ;  /* 0x00006803000085a7 */ /* 0x000ee400080010ff */
[----:B---3--:R-:W-:Y:S05]  /*88f0*/  @!P0 BRA `(.L_x_134) ;  /* 0xfffffffc00f08947 */ /* 0x008fea000383ffff */
[----:B------:R-:W-:Y:S05]  /*8900*/  BRA `(.L_x_70) ;  /* 0xffffffb400787947 */ /* 0x000fea000383ffff */
.L_x_74:
[----:B--2---:R-:W-:Y:S07]  /*8910*/  MOV R3, UR7 ;  /* 0x0000000700037c02 */ /* 0x004fee0008000f00 */
.L_x_135:
[----:B-1----:R1:W2:Y:S02]  /*8920*/  SYNCS.PHASECHK.TRANS64.TRYWAIT P0, [R3+URZ+0x50], R12 ;  /* 0x0000500c030075a7 */ /* 0x0022a400080011ff */
[----:B--2---:R-:W-:Y:S05]  /*8930*/  @!P0 NANOSLEEP.SYNCS 0x989680 ;  /* 0x009896800000895d */ /* 0x004fea0003900000 */
[----:B------:R-:W2:Y:S02]  /*8940*/  @!P0 SYNCS.PHASECHK.TRANS64 P0, [R3+URZ+0x50], R12 ;  /* 0x0000500c030085a7 */ /* 0x000ea400080010ff */
[----:B--2---:R-:W-:Y:S05]  /*8950*/  @!P0 BRA `(.L_x_135) ;  /* 0xfffffffc00f08947 */ /* 0x004fea000383ffff */
[----:B------:R-:W-:Y:S05]  /*8960*/  BRA `(.L_x_136) ;  /* 0xffffffb400f07947 */ /* 0x000fea000383ffff */
.L_x_75:
[----:B------:R-:W-:Y:S07]  /*8970*/  MOV R3, UR7 ;  /* 0x0000000700037c02 */ /* 0x000fee0008000f00 */
.L_x_137:
[----:B-1----:R1:W2:Y:S02]  /*8980*/  SYNCS.PHASECHK.TRANS64.TRYWAIT P0, [R3+URZ+0x58], R12 ;  /* 0x0000580c030075a7 */ /* 0x0022a400080011ff */
[----:B--2---:R-:W-:Y:S05]  /*8990*/  @!P0 NANOSLEEP.SYNCS 0x989680 ;  /* 0x009896800000895d */ /* 0x004fea0003900000 */
[----:B------:R-:W2:Y:S02]  /*89a0*/  @!P0 SYNCS.PHASECHK.TRANS64 P0, [R3+URZ+0x58], R12 ;  /* 0x0000580c030085a7 */ /* 0x000ea400080010ff */
[----:B--2---:R-:W-:Y:S05]  /*89b0*/  @!P0 BRA `(.L_x_137) ;  /* 0xfffffffc00f08947 */ /* 0x004fea000383ffff */
[----:B------:R-:W-:Y:S05]  /*89c0*/  BRA `(.L_x_138) ;  /* 0xffffffb800707947 */ /* 0x000fea000383ffff */
.L_x_77:
[----:B------:R-:W-:-:S07]  /*89d0*/  MOV R0, UR7 ;  /* 0x0000000700007c02 */ /* 0x000fce0008000f00 */
.L_x_139:
[----:B-1----:R1:W3:Y:S02]  /*89e0*/  SYNCS.PHASECHK.TRANS64.TRYWAIT P0, [R0+URZ+0x50], R3 ;  /* 0x00005003000075a7 */ /* 0x0022e400080011ff */
[----:B---3--:R-:W-:Y:S05]  /*89f0*/  @!P0 NANOSLEEP.SYNCS 0x989680 ;  /* 0x009896800000895d */ /* 0x008fea0003900000 */
[----:B------:R-:W3:Y:S02]  /*8a00*/  @!P0 SYNCS.PHASECHK.TRANS64 P0, [R0+URZ+0x50], R3 ;  /* 0x00005003000085a7 */ /* 0x000ee400080010ff */
[----:B---3--:R-:W-:Y:S05]  /*8a10*/  @!P0 BRA `(.L_x_139) ;  /* 0xfffffffc00f08947 */ /* 0x008fea000383ffff */
[----:B------:R-:W-:Y:S05]  /*8a20*/  BRA `(.L_x_140) ;  /* 0xffffffb800e07947 */ /* 0x000fea000383ffff */
.L_x_79:
[----:B--2---:R2:W4:Y:S02]  /*8a30*/  SYNCS.PHASECHK.TRANS64.TRYWAIT P0, [R0+URZ+0x70], R3 ;  /* 0x00007003000075a7 */ /* 0x00452400080011ff */
[----:B----4-:R-:W-:Y:S05]  /*8a40*/  @!P0 NANOSLEEP.SYNCS 0x989680 ;  /* 0x009896800000895d */ /* 0x010fea0003900000 */
[----:B------:R-:W4:Y:S02]  /*8a50*/  @!P0 SYNCS.PHASECHK.TRANS64 P0, [R0+URZ+0x70], R3 ;  /* 0x00007003000085a7 */ /* 0x000f2400080010ff */
[----:B----4-:R-:W-:Y:S05]  /*8a60*/  @!P0 BRA `(.L_x_79) ;  /* 0xfffffffc00f08947 */ /* 0x010fea000383ffff */
[----:B------:R-:W-:Y:S05]  /*8a70*/  BRA `(.L_x_141) ;  /* 0xffffffbc00a87947 */ /* 0x000fea000383ffff */
.L_x_90:
[----:B-1----:R1:W3:Y:S02]  /*8a80*/  SYNCS.PHASECHK.TRANS64.TRYWAIT P1, [R3+URZ+0x40], R0 ;  /* 0x00004000030075a7 */ /* 0x0022e400080211ff */
[----:B---3--:R-:W-:Y:S05]  /*8a90*/  @!P1 NANOSLEEP.SYNCS 0x989680 ;  /* 0x009896800000995d */ /* 0x008fea0003900000 */
[----:B------:R-:W3:Y:S02]  /*8aa0*/  @!P1 SYNCS.PHASECHK.TRANS64 P1, [R3+URZ+0x40], R0 ;  /* 0x00004000030095a7 */ /* 0x000ee400080210ff */
[----:B---3--:R-:W-:Y:S05]  /*8ab0*/  @!P1 BRA `(.L_x_90) ;  /* 0xfffffffc00f09947 */ /* 0x008fea000383ffff */
[----:B------:R-:W-:Y:S05]  /*8ac0*/  BRA `(.L_x_89) ;  /* 0xffffffc800cc7947 */ /* 0x000fea000383ffff */
.L_x_92:
[----:B-1----:R1:W4:Y:S02]  /*8ad0*/  SYNCS.PHASECHK.TRANS64.TRYWAIT P0, [R207+URZ+0x90], R2 ;  /* 0x00009002cf0075a7 */ /* 0x00232400080011ff */
[----:B----4-:R-:W-:Y:S05]  /*8ae0*/  @!P0 NANOSLEEP.SYNCS 0x989680 ;  /* 0x009896800000895d */ /* 0x010fea0003900000 */
[----:B------:R-:W4:Y:S02]  /*8af0*/  @!P0 SYNCS.PHASECHK.TRANS64 P0, [R207+URZ+0x90], R2 ;  /* 0x00009002cf0085a7 */ /* 0x000f2400080010ff */
[----:B----4-:R-:W-:Y:S05]  /*8b00*/  @!P0 BRA `(.L_x_92) ;  /* 0xfffffffc00f08947 */ /* 0x010fea000383ffff */
[----:B------:R-:W-:Y:S05]  /*8b10*/  BRA `(.L_x_91) ;  /* 0xffffffcc00287947 */ /* 0x000fea000383ffff */
.L_x_101:
[----:B--2---:R2:W3:Y:S02]  /*8b20*/  SYNCS.PHASECHK.TRANS64.TRYWAIT P0, [R210+URZ+0x40], R3 ;  /* 0x00004003d20075a7 */ /* 0x0044e400080011ff */
[----:B---3--:R-:W-:Y:S05]  /*8b30*/  @!P0 NANOSLEEP.SYNCS 0x989680 ;  /* 0x009896800000895d */ /* 0x008fea0003900000 */
[----:B------:R-:W3:Y:S02]  /*8b40*/  @!P0 SYNCS.PHASECHK.TRANS64 P0, [R210+URZ+0x40], R3 ;  /* 0x00004003d20085a7 */ /* 0x000ee400080010ff */
[----:B---3--:R-:W-:Y:S05]  /*8b50*/  @!P0 BRA `(.L_x_101) ;  /* 0xfffffffc00f08947 */ /* 0x008fea000383ffff */
[----:B------:R-:W-:Y:S05]  /*8b60*/  BRA `(.L_x_100) ;  /* 0xffffffe000347947 */ /* 0x000fea000383ffff */
        .weak           $__internal_0_$__cuda_sm10x_tcgen05_guardrail_trap_col_being_dealloced_not_returned_by_alloc
        .type           $__internal_0_$__cuda_sm10x_tcgen05_guardrail_trap_col_being_dealloced_not_returned_by_alloc,@function
        .size           $__internal_0_$__cuda_sm10x_tcgen05_guardrail_trap_col_being_dealloced_not_returned_by_alloc,($__internal_1_$__cuda_sm10x_tcgen05_guardrail_trap_phase_invalid_during_alloc - $__internal_0_$__cuda_sm10x_tcgen05_guardrail_trap_col_being_dealloced_not_returned_by_alloc)
$__internal_0_$__cuda_sm10x_tcgen05_guardrail_trap_col_being_dealloced_not_returned_by_alloc:
[----:B------:R-:W-:Y:S05]  /*8b70*/  BPT.TRAP 0x1 ;  /* 0x000000040000795c */ /* 0x000fea0000300000 */
[----:B------:R-:W-:-:S04]  /*8b80*/  HFMA2 R3, -RZ, RZ, 0, 0 ;  /* 0x00000000ff037431 */ /* 0x000fc800000001ff */
[----:B------:R-:W-:Y:S05]  /*8b90*/  RET.REL.NODEC R2 `(_ZN7cutlass13device_kernelINS_4gemm6kernel13GemmUniversalIN4cute5tupleIJiiiiEEENS1_10collective13CollectiveMmaINS1_35MainloopSm100TmaUmmaWarpSpecializedILi4ELi2ELi4ENS5_IJNS4_1CILi1EEESB_SB_EEEEENS5_IJNSA_ILi128EEESE_SE_EEENS_12float_e5m2_tENS5_IJlSB_lEEESG_SH_NS4_8TiledMMAINS4_8MMA_AtomIJNS4_10MMA_TraitsINS4_19SM100_MMA_F8F6F4_SSEJSG_SG_fSE_SE_NS4_17integral_constantINS4_4UMMA5MajorELSO_0EEESP_NSM_INSN_7ScaleInELSQ_0EEESR_EEEEEENS4_6LayoutISC_NS5_IJNSA_ILi0EEESV_SV_EEEEENS5_IJNS4_10UnderscoreESY_SY_EEEEENS4_13SM90_TMA_LOADENS4_14ComposedLayoutINS4_7SwizzleILi3ELi4ELi3EEENS4_18smem_ptr_flag_bitsILi8EEENSU_INS5_IJNSA_ILi8EEESE_EEENS5_IJSE_SB_EEEEEEEvNS4_8identityES11_S1B_vS1C_EENS_8epilogue10collective18CollectiveEpilogueINS1E_23Sm100TmaWarpSpecializedILi2ELi2ELi64ELb0ELb0EEEJSF_NS5_IJNSU_ISE_SB_EENSU_INSA_ILi64EEESB_EEEEESG_SH_SG_SH_NS1E_6fusion15FusionCallbacksIS1I_NS1N_17LinearCombinationISG_fSG_fLNS_15FloatRoundStyleE2EEESF_S1M_JEEENS4_5SM1004TMEM4LOAD26SM100_TMEM_LOAD_32dp32b64xES11_NS12_INS13_ILi2ELi4ELi3EEES16_NSU_INS5_IJS17_S1K_EEENS5_IJS1K_SB_EEEEEEENS4_39AutoVectorizingCopyWithAssumedAlignmentILi128EEENS4_14SM90_TMA_STOREES21_S23_S23_EEEvvEEEEvNT_6ParamsE) ;  /* 0xffffff7402187950 */ /* 0x000fea0003c3ffff */
        .weak           $__internal_1_$__cuda_sm10x_tcgen05_guardrail_trap_phase_invalid_during_alloc
        .type           $__internal_1_$__cuda_sm10x_tcgen05_guardrail_trap_phase_invalid_during_alloc,@function
        .size           $__internal_1_$__cuda_sm10x_tcgen05_guardrail_trap_phase_invalid_during_alloc,($__internal_2_$__cuda_sm10x_tcgen05_guardrail_trap_unallocated_columns_being_dealloced - $__internal_1_$__cuda_sm10x_tcgen05_guardrail_trap_phase_invalid_during_alloc)
$__internal_1_$__cuda_sm10x_tcgen05_guardrail_trap_phase_invalid_during_alloc:
[----:B------:R-:W-:Y:S05]  /*8ba0*/  BPT.TRAP 0x1 ;  /* 0x000000040000795c */ /* 0x000fea0000300000 */
[----:B------:R-:W-:-:S04]  /*8bb0*/  MOV R3, 0x0 ;  /* 0x0000000000037802 */ /* 0x000fc80000000f00 */
[----:B------:R-:W-:Y:S05]  /*8bc0*/  RET.REL.NODEC R2 `(_ZN7cutlass13device_kernelINS_4gemm6kernel13GemmUniversalIN4cute5tupleIJiiiiEEENS1_10collective13CollectiveMmaINS1_35MainloopSm100TmaUmmaWarpSpecializedILi4ELi2ELi4ENS5_IJNS4_1CILi1EEESB_SB_EEEEENS5_IJNSA_ILi128EEESE_SE_EEENS_12float_e5m2_tENS5_IJlSB_lEEESG_SH_NS4_8TiledMMAINS4_8MMA_AtomIJNS4_10MMA_TraitsINS4_19SM100_MMA_F8F6F4_SSEJSG_SG_fSE_SE_NS4_17integral_constantINS4_4UMMA5MajorELSO_0EEESP_NSM_INSN_7ScaleInELSQ_0EEESR_EEEEEENS4_6LayoutISC_NS5_IJNSA_ILi0EEESV_SV_EEEEENS5_IJNS4_10UnderscoreESY_SY_EEEEENS4_13SM90_TMA_LOADENS4_14ComposedLayoutINS4_7SwizzleILi3ELi4ELi3EEENS4_18smem_ptr_flag_bitsILi8EEENSU_INS5_IJNSA_ILi8EEESE_EEENS5_IJSE_SB_EEEEEEEvNS4_8identityES11_S1B_vS1C_EENS_8epilogue10collective18CollectiveEpilogueINS1E_23Sm100TmaWarpSpecializedILi2ELi2ELi64ELb0ELb0EEEJSF_NS5_IJNSU_ISE_SB_EENSU_INSA_ILi64EEESB_EEEEESG_SH_SG_SH_NS1E_6fusion15FusionCallbacksIS1I_NS1N_17LinearCombinationISG_fSG_fLNS_15FloatRoundStyleE2EEESF_S1M_JEEENS4_5SM1004TMEM4LOAD26SM100_TMEM_LOAD_32dp32b64xES11_NS12_INS13_ILi2ELi4ELi3EEES16_NSU_INS5_IJS17_S1K_EEENS5_IJS1K_SB_EEEEEEENS4_39AutoVectorizingCopyWithAssumedAlignmentILi128EEENS4_14SM90_TMA_STOREES21_S23_S23_EEEvvEEEEvNT_6ParamsE) ;  /* 0xffffff74020c7950 */ /* 0x000fea0003c3ffff */
        .weak           $__internal_2_$__cuda_sm10x_tcgen05_guardrail_trap_unallocated_columns_being_dealloced
        .type           $__internal_2_$__cuda_sm10x_tcgen05_guardrail_trap_unallocated_columns_being_dealloced,@function
        .size           $__internal_2_$__cuda_sm10x_tcgen05_guardrail_trap_unallocated_columns_being_dealloced,(.L_x_143 - $__internal_2_$__cuda_sm10x_tcgen05_guardrail_trap_unallocated_columns_being_dealloced)
$__internal_2_$__cuda_sm10x_tcgen05_guardrail_trap_unallocated_columns_being_dealloced:
[----:B------:R-:W-:Y:S05]  /*8bd0*/  BPT.TRAP 0x1 ;  /* 0x000000040000795c */ /* 0x000fea0000300000 */
[----:B------:R-:W-:-:S04]  /*8be0*/  HFMA2 R3, -RZ, RZ, 0, 0 ;  /* 0x00000000ff037431 */ /* 0x000fc800000001ff */
[----:B------:R-:W-:Y:S05]  /*8bf0*/  RET.REL.NODEC R2 `(_ZN7cutlass13device_kernelINS_4gemm6kernel13GemmUniversalIN4cute5tupleIJiiiiEEENS1_10collective13CollectiveMmaINS1_35MainloopSm100TmaUmmaWarpSpecializedILi4ELi2ELi4ENS5_IJNS4_1CILi1EEESB_SB_EEEEENS5_IJNSA_ILi128EEESE_SE_EEENS_12float_e5m2_tENS5_IJlSB_lEEESG_SH_NS4_8TiledMMAINS4_8MMA_AtomIJNS4_10MMA_TraitsINS4_19SM100_MMA_F8F6F4_SSEJSG_SG_fSE_SE_NS4_17integral_constantINS4_4UMMA5MajorELSO_0EEESP_NSM_INSN_7ScaleInELSQ_0EEESR_EEEEEENS4_6LayoutISC_NS5_IJNSA_ILi0EEESV_SV_EEEEENS5_IJNS4_10UnderscoreESY_SY_EEEEENS4_13SM90_TMA_LOADENS4_14ComposedLayoutINS4_7SwizzleILi3ELi4ELi3EEENS4_18smem_ptr_flag_bitsILi8EEENSU_INS5_IJNSA_ILi8EEESE_EEENS5_IJSE_SB_EEEEEEEvNS4_8identityES11_S1B_vS1C_EENS_8epilogue10collective18CollectiveEpilogueINS1E_23Sm100TmaWarpSpecializedILi2ELi2ELi64ELb0ELb0EEEJSF_NS5_IJNSU_ISE_SB_EENSU_INSA_ILi64EEESB_EEEEESG_SH_SG_SH_NS1E_6fusion15FusionCallbacksIS1I_NS1N_17LinearCombinationISG_fSG_fLNS_15FloatRoundStyleE2EEESF_S1M_JEEENS4_5SM1004TMEM4LOAD26SM100_TMEM_LOAD_32dp32b64xES11_NS12_INS13_ILi2ELi4ELi3EEES16_NSU_INS5_IJS17_S1K_EEENS5_IJS1K_SB_EEEEEEENS4_39AutoVectorizingCopyWithAssumedAlignmentILi128EEENS4_14SM90_TMA_STOREES21_S23_S23_EEEvvEEEEvNT_6ParamsE) ;  /* 0xffffff7402007950 */ /* 0x000fea0003c3ffff */
.L_x_142:
[----:B------:R-:W-:-:S00]  /*8c00*/  BRA `(.L_x_142) ;  /* 0xfffffffc00fc7947 */ /* 0x000fc0000383ffff */
[----:B------:R-:W-:-:S00]  /*8c10*/  NOP ;  /* 0x0000000000007918 */ /* 0x000fc00000000000 */
        /* <DEDUP_REMOVED lines=14> */
.L_x_143:


//--------------------- .nv.global.init           --------------------------
	.section	.nv.global.init,"aw",@progbits
.nv.global.init:
	.type		$str$27,@object
	.size		$str$27,($str$28 - $str$27)
$str$27:
        /*0000*/ 	.byte	0x28, 0x61, 0x64, 0x64, 0x72, 0x65, 0x73, 0x73, 0x20, 0x26, 0x20, 0x6d, 0x61, 0x73, 0x6b, 0x29
        /*0010*/ 	.byte	0x20, 0x3d, 0x3d, 0x20, 0x30, 0x00
	.type		$str$28,@object
	.size		$str$28,($str$26 - $str$28)
$str$28:
        /*0016*/ 	.byte	0x2f, 0x74, 0x6d, 0x70, 0x2f, 0x63, 0x75, 0x74, 0x6c, 0x61, 0x73, 0x73, 0x5f, 0x73, 0x77, 0x65
        /*0026*/ 	.byte	0x65, 0x70, 0x5f, 0x73, 0x72, 0x63, 0x2f, 0x69, 0x6e, 0x63, 0x6c, 0x75, 0x64, 0x65, 0x2f, 0x63
        /*0036*/ 	.byte	0x75, 0x74, 0x65, 0x2f, 0x70, 0x6f, 0x69, 0x6e, 0x74, 0x65, 0x72, 0x5f, 0x66, 0x6c, 0x61, 0x67
        /*0046*/ 	.byte	0x67, 0x65, 0x64, 0x2e, 0x68, 0x70, 0x70, 0x00
	.type		$str$26,@object
	.size		$str$26,($str$25 - $str$26)
$str$26:
        /*004e*/ 	.byte	0x2f, 0x74, 0x6d, 0x70, 0x2f, 0x63, 0x75, 0x74, 0x6c, 0x61, 0x73, 0x73, 0x5f, 0x73, 0x77, 0x65
        /*005e*/ 	.byte	0x65, 0x70, 0x5f, 0x73, 0x72, 0x63, 0x2f, 0x69, 0x6e, 0x63, 0x6c, 0x75, 0x64, 0x65, 0x2f, 0x63
        /*006e*/ 	.byte	0x75, 0x74, 0x65, 0x2f, 0x61, 0x74, 0x6f, 0x6d, 0x2f, 0x63, 0x6f, 0x70, 0x79, 0x5f, 0x74, 0x72
        /*007e*/ 	.byte	0x61, 0x69, 0x74, 0x73, 0x5f, 0x73, 0x6d, 0x31, 0x30, 0x30, 0x2e, 0x68, 0x70, 0x70, 0x00
	.type		$str$25,@object
	.size		$str$25,(__unnamed_1 - $str$25)
$str$25:
        /*008d*/ 	.byte	0x28, 0x28, 0x75, 0x69, 0x6e, 0x74, 0x33, 0x32, 0x5f, 0x74, 0x28, 0x74, 0x68, 0x72, 0x65, 0x61
        /*009d*/ 	.byte	0x64, 0x49, 0x64, 0x78, 0x2e, 0x78, 0x29, 0x20, 0x2f, 0x20, 0x33, 0x32, 0x29, 0x20, 0x25, 0x20
        /*00ad*/ 	.byte	0x34, 0x29, 0x20, 0x3d, 0x3d, 0x20, 0x28, 0x28, 0x28, 0x74, 0x6d, 0x65, 0x6d, 0x5f, 0x61, 0x64
        /*00bd*/ 	.byte	0x64, 0x72, 0x20, 0x3e, 0x3e, 0x20, 0x31, 0x36, 0x29, 0x20, 0x2f, 0x20, 0x33, 0x32, 0x29, 0x20
        /*00cd*/ 	.byte	0x25, 0x20, 0x34, 0x29, 0x00
	.type		__unnamed_1,@object
	.size		__unnamed_1,(__unnamed_2 - __unnamed_1)
__unnamed_1:
        /*00d2*/ 	.byte	0x61, 0x75, 0x74, 0x6f, 0x20, 0x63, 0x75, 0x74, 0x65, 0x3a, 0x3a, 0x61, 0x73, 0x5f, 0x70, 0x6f
        /* <DEDUP_REMOVED lines=24> */
        /*0262*/ 	.byte	0x43, 0x3c, 0x38, 0x31, 0x39, 0x32, 0x3e, 0x3e, 0x3e, 0x3e, 0x5d, 0x00
	.type		__unnamed_2,@object
	.size		__unnamed_2,(.L_2 - __unnamed_2)
__unnamed_2:
        /* <DEDUP_REMOVED lines=42> */
        /*050e*/ 	.byte	0x3e, 0x3e, 0x3e, 0x3e, 0x5d, 0x00
.L_2:


//--------------------- .nv.shared._ZN7cutlass13device_kernelINS_4gemm6kernel13GemmUniversalIN4cute5tupleIJiiiiEEENS1_10collective13CollectiveMmaINS1_35MainloopSm100TmaUmmaWarpSpecializedILi4ELi2ELi4ENS5_IJNS4_1CILi1EEESB_SB_EEEEENS5_IJNSA_ILi128EEESE_SE_EEENS_12float_e5m2_tENS5_IJlSB_lEEESG_SH_NS4_8TiledMMAINS4_8MMA_AtomIJNS4_10MMA_TraitsINS4_19SM100_MMA_F8F6F4_SSEJSG_SG_fSE_SE_NS4_17integral_constantINS4_4UMMA5MajorELSO_0EEESP_NSM_INSN_7ScaleInELSQ_0EEESR_EEEEEENS4_6LayoutISC_NS5_IJNSA_ILi0EEESV_SV_EEEEENS5_IJNS4_10UnderscoreESY_SY_EEEEENS4_13SM90_TMA_LOADENS4_14ComposedLayoutINS4_7SwizzleILi3ELi4ELi3EEENS4_18smem_ptr_flag_bitsILi8EEENSU_INS5_IJNSA_ILi8EEESE_EEENS5_IJSE_SB_EEEEEEEvNS4_8identityES11_S1B_vS1C_EENS_8epilogue10collective18CollectiveEpilogueINS1E_23Sm100TmaWarpSpecializedILi2ELi2ELi64ELb0ELb0EEEJSF_NS5_IJNSU_ISE_SB_EENSU_INSA_ILi64EEESB_EEEEESG_SH_SG_SH_NS1E_6fusion15FusionCallbacksIS1I_NS1N_17LinearCombinationISG_fSG_fLNS_15FloatRoundStyleE2EEESF_S1M_JEEENS4_5SM1004TMEM4LOAD26SM100_TMEM_LOAD_32dp32b64xES11_NS12_INS13_ILi2ELi4ELi3EEES16_NSU_INS5_IJS17_S1K_EEENS5_IJS1K_SB_EEEEEEENS4_39AutoVectorizingCopyWithAssumedAlignmentILi128EEENS4_14SM90_TMA_STOREES21_S23_S23_EEEvvEEEEvNT_6ParamsE --------------------------
	.section	.nv.shared._ZN7cutlass13device_kernelINS_4gemm6kernel13GemmUniversalIN4cute5tupleIJiiiiEEENS1_10collective13CollectiveMmaINS1_35MainloopSm100TmaUmmaWarpSpecializedILi4ELi2ELi4ENS5_IJNS4_1CILi1EEESB_SB_EEEEENS5_IJNSA_ILi128EEESE_SE_EEENS_12float_e5m2_tENS5_IJlSB_lEEESG_SH_NS4_8TiledMMAINS4_8MMA_AtomIJNS4_10MMA_TraitsINS4_19SM100_MMA_F8F6F4_SSEJSG_SG_fSE_SE_NS4_17integral_constantINS4_4UMMA5MajorELSO_0EEESP_NSM_INSN_7ScaleInELSQ_0EEESR_EEEEEENS4_6LayoutISC_NS5_IJNSA_ILi0EEESV_SV_EEEEENS5_IJNS4_10UnderscoreESY_SY_EEEEENS4_13SM90_TMA_LOADENS4_14ComposedLayoutINS4_7SwizzleILi3ELi4ELi3EEENS4_18smem_ptr_flag_bitsILi8EEENSU_INS5_IJNSA_ILi8EEESE_EEENS5_IJSE_SB_EEEEEEEvNS4_8identityES11_S1B_vS1C_EENS_8epilogue10collective18CollectiveEpilogueINS1E_23Sm100TmaWarpSpecializedILi2ELi2ELi64ELb0ELb0EEEJSF_NS5_IJNSU_ISE_SB_EENSU_INSA_ILi64EEESB_EEEEESG_SH_SG_SH_NS1E_6fusion15FusionCallbacksIS1I_NS1N_17LinearCombinationISG_fSG_fLNS_15FloatRoundStyleE2EEESF_S1M_JEEENS4_5SM1004TMEM4LOAD26SM100_TMEM_LOAD_32dp32b64xES11_NS12_INS13_ILi2ELi4ELi3EEES16_NSU_INS5_IJS17_S1K_EEENS5_IJS1K_SB_EEEEEEENS4_39AutoVectorizingCopyWithAssumedAlignmentILi128EEENS4_14SM90_TMA_STOREES21_S23_S23_EEEvvEEEEvNT_6ParamsE,"aw",@nobits
	.sectionflags	@""
	.align	16
	.zero		1024


//--------------------- .nv.shared.reserved.0     --------------------------
	.section	.nv.shared.reserved.0,"aw",@nobits
	.weak		__nv_reservedSMEM_offset_0_alias
	.size		__nv_reservedSMEM_offset_0_alias, 0, 64
	.other		__nv_reservedSMEM_offset_0_alias,@"STO_CUDA_RESERVED_SHARED STV_DEFAULT"
__nv_reservedSMEM_offset_0_alias:
	.zero		0
.nv.shared.reserved.0:
	.zero		64
	.weak		__nv_reservedSMEM_tcgen05_partition
	.type		__nv_reservedSMEM_tcgen05_partition,@object
	.size		__nv_reservedSMEM_tcgen05_partition,(.L_0 - __nv_reservedSMEM_tcgen05_partition)
__nv_reservedSMEM_tcgen05_partition:
	.zero		32
.L_0:


//--------------------- .nv.global                --------------------------
	.section	.nv.global,"aw",@nobits
.nv.global:
	.type		_ZN39_INTERNAL_8db6ac84_4_k_cu_c2c6824e_82924cute1_E,@object
	.size		_ZN39_INTERNAL_8db6ac84_4_k_cu_c2c6824e_82924cute1_E,(_ZN39_INTERNAL_8db6ac84_4_k_cu_c2c6824e_82924cuda3std3__45__cpo6cbeginE - _ZN39_INTERNAL_8db6ac84_4_k_cu_c2c6824e_82924cute1_E)
_ZN39_INTERNAL_8db6ac84_4_k_cu_c2c6824e_82924cute1_E:
	.zero		1
	.type		_ZN39_INTERNAL_8db6ac84_4_k_cu_c2c6824e_82924cuda3std3__45__cpo6cbeginE,@object
	.size		_ZN39_INTERNAL_8db6ac84_4_k_cu_c2c6824e_82924cuda3std3__45__cpo6cbeginE,(_ZN39_INTERNAL_8db6ac84_4_k_cu_c2c6824e_82924cuda3std3__48in_placeE - _ZN39_INTERNAL_8db6ac84_4_k_cu_c2c6824e_82924cuda3std3__45__cpo6cbeginE)
_ZN39_INTERNAL_8db6ac84_4_k_cu_c2c6824e_82924cuda3std3__45__cpo6cbeginE:
	.zero		1
	.type		_ZN39_INTERNAL_8db6ac84_4_k_cu_c2c6824e_82924cuda3std3__48in_placeE,@object
	.size		_ZN39_INTERNAL_8db6ac84_4_k_cu_c2c6824e_82924cuda3std3__48in_placeE,(_ZN39_INTERNAL_8db6ac84_4_k_cu_c2c6824e_82924cuda3std6ranges3__45__cpo9iter_moveE - _ZN39_INTERNAL_8db6ac84_4_k_cu_c2c6824e_82924cuda3std3__48in_placeE)
_ZN39_INTERNAL_8db6ac84_4_k_cu_c2c6824e_82924cuda3std3__48in_placeE:
	.zero		1
	.type		_ZN39_INTERNAL_8db6ac84_4_k_cu_c2c6824e_82924cuda3std6ranges3__45__cpo9iter_moveE,@object
	.size		_ZN39_INTERNAL_8db6ac84_4_k_cu_c2c6824e_82924cuda3std6ranges3__45__cpo9iter_moveE,(_ZN39_INTERNAL_8db6ac84_4_k_cu_c2c6824e_82924cuda3std3__45__cpo5beginE - _ZN39_INTERNAL_8db6ac84_4_k_cu_c2c6824e_82924cuda3std6ranges3__45__cpo9iter_moveE)
_ZN39_INTERNAL_8db6ac84_4_k_cu_c2c6824e_82924cuda3std6ranges3__45__cpo9iter_moveE:
	.zero		1
	.type		_ZN39_INTERNAL_8db6ac84_4_k_cu_c2c6824e_82924cuda3std3__45__cpo5beginE,@object
	.size		_ZN39_INTERNAL_8db6ac84_4_k_cu_c2c6824e_82924cuda3std3__45__cpo5beginE,(_ZN39_INTERNAL_8db6ac84_4_k_cu_c2c6824e_82924cuda3std3__441_GLOBAL__N__8db6ac84_4_k_cu_c2c6824e_82926ignoreE - _ZN39_INTERNAL_8db6ac84_4_k_cu_c2c6824e_82924cuda3std3__45__cpo5beginE)
_ZN39_INTERNAL_8db6ac84_4_k_cu_c2c6824e_82924cuda3std3__45__cpo5beginE:
	.zero		1
	.type		_ZN39_INTERNAL_8db6ac84_4_k_cu_c2c6824e_82924cuda3std3__441_GLOBAL__N__8db6ac84_4_k_cu_c2c6824e_82926ignoreE,@object
	.size		_ZN39_INTERNAL_8db6ac84_4_k_cu_c2c6824e_82924cuda3std3__441_GLOBAL__N__8db6ac84_4_k_cu_c2c6824e_82926ignoreE,(_ZN39_INTERNAL_8db6ac84_4_k_cu_c2c6824e_82924cute7productE - _ZN39_INTERNAL_8db6ac84_4_k_cu_c2c6824e_82924cuda3std3__441_GLOBAL__N__8db6ac84_4_k_cu_c2c6824e_82926ignoreE)
_ZN39_INTERNAL_8db6ac84_4_k_cu_c2c6824e_82924cuda3std3__441_GLOBAL__N__8db6ac84_4_k_cu_c2c6824e_82926ignoreE:
	.zero		1
	.type		_ZN39_INTERNAL_8db6ac84_4_k_cu_c2c6824e_82924cute7productE,@object
	.size		_ZN39_INTERNAL_8db6ac84_4_k_cu_c2c6824e_82924cute7productE,(_ZN39_INTERNAL_8db6ac84_4_k_cu_c2c6824e_82924cuda3std3__45__cpo3endE - _ZN39_INTERNAL_8db6ac84_4_k_cu_c2c6824e_82924cute7productE)
_ZN39_INTERNAL_8db6ac84_4_k_cu_c2c6824e_82924cute7productE:
	.zero		1
	.type		_ZN39_INTERNAL_8db6ac84_4_k_cu_c2c6824e_82924cuda3std3__45__cpo3endE,@object
	.size		_ZN39_INTERNAL_8db6ac84_4_k_cu_c2c6824e_82924cuda3std3__45__cpo3endE,(_ZN39_INTERNAL_8db6ac84_4_k_cu_c2c6824e_82924cuda3std3__419piecewise_constructE - _ZN39_INTERNAL_8db6ac84_4_k_cu_c2c6824e_82924cuda3std3__45__cpo3endE)
_ZN39_INTERNAL_8db6ac84_4_k_cu_c2c6824e_82924cuda3std3__45__cpo3endE:
	.zero		1
	.type		_ZN39_INTERNAL_8db6ac84_4_k_cu_c2c6824e_82924cuda3std3__419piecewise_constructE,@object
	.size		_ZN39_INTERNAL_8db6ac84_4_k_cu_c2c6824e_82924cuda3std3__419piecewise_constructE,(_ZN39_INTERNAL_8db6ac84_4_k_cu_c2c6824e_82924cuda3std3__45__cpo4cendE - _ZN39_INTERNAL_8db6ac84_4_k_cu_c2c6824e_82924cuda3std3__419piecewise_constructE)
_ZN39_INTERNAL_8db6ac84_4_k_cu_c2c6824e_82924cuda3std3__419piecewise_constructE:
	.zero		1
	.type		_ZN39_INTERNAL_8db6ac84_4_k_cu_c2c6824e_82924cuda3std3__45__cpo4cendE,@object
	.size		_ZN39_INTERNAL_8db6ac84_4_k_cu_c2c6824e_82924cuda3std3__45__cpo4cendE,(_ZN39_INTERNAL_8db6ac84_4_k_cu_c2c6824e_82924cuda3std6ranges3__45__cpo4swapE - _ZN39_INTERNAL_8db6ac84_4_k_cu_c2c6824e_82924cuda3std3__45__cpo4cendE)
_ZN39_INTERNAL_8db6ac84_4_k_cu_c2c6824e_82924cuda3std3__45__cpo4cendE:
	.zero		1
	.type		_ZN39_INTERNAL_8db6ac84_4_k_cu_c2c6824e_82924cuda3std6ranges3__45__cpo4swapE,@object
	.size		_ZN39_INTERNAL_8db6ac84_4_k_cu_c2c6824e_82924cuda3std6ranges3__45__cpo4swapE,(.L_10 - _ZN39_INTERNAL_8db6ac84_4_k_cu_c2c6824e_82924cuda3std6ranges3__45__cpo4swapE)
_ZN39_INTERNAL_8db6ac84_4_k_cu_c2c6824e_82924cuda3std6ranges3__45__cpo4swapE:
	.zero		1
.L_10:


//--------------------- .nv.constant0._ZN7cutlass13device_kernelINS_4gemm6kernel13GemmUniversalIN4cute5tupleIJiiiiEEENS1_10collective13CollectiveMmaINS1_35MainloopSm100TmaUmmaWarpSpecializedILi4ELi2ELi4ENS5_IJNS4_1CILi1EEESB_SB_EEEEENS5_IJNSA_ILi128EEESE_SE_EEENS_12float_e5m2_tENS5_IJlSB_lEEESG_SH_NS4_8TiledMMAINS4_8MMA_AtomIJNS4_10MMA_TraitsINS4_19SM100_MMA_F8F6F4_SSEJSG_SG_fSE_SE_NS4_17integral_constantINS4_4UMMA5MajorELSO_0EEESP_NSM_INSN_7ScaleInELSQ_0EEESR_EEEEEENS4_6LayoutISC_NS5_IJNSA_ILi0EEESV_SV_EEEEENS5_IJNS4_10UnderscoreESY_SY_EEEEENS4_13SM90_TMA_LOADENS4_14ComposedLayoutINS4_7SwizzleILi3ELi4ELi3EEENS4_18smem_ptr_flag_bitsILi8EEENSU_INS5_IJNSA_ILi8EEESE_EEENS5_IJSE_SB_EEEEEEEvNS4_8identityES11_S1B_vS1C_EENS_8epilogue10collective18CollectiveEpilogueINS1E_23Sm100TmaWarpSpecializedILi2ELi2ELi64ELb0ELb0EEEJSF_NS5_IJNSU_ISE_SB_EENSU_INSA_ILi64EEESB_EEEEESG_SH_SG_SH_NS1E_6fusion15FusionCallbacksIS1I_NS1N_17LinearCombinationISG_fSG_fLNS_15FloatRoundStyleE2EEESF_S1M_JEEENS4_5SM1004TMEM4LOAD26SM100_TMEM_LOAD_32dp32b64xES11_NS12_INS13_ILi2ELi4ELi3EEES16_NSU_INS5_IJS17_S1K_EEENS5_IJS1K_SB_EEEEEEENS4_39AutoVectorizingCopyWithAssumedAlignmentILi128EEENS4_14SM90_TMA_STOREES21_S23_S23_EEEvvEEEEvNT_6ParamsE --------------------------
	.section	.nv.constant0._ZN7cutlass13device_kernelINS_4gemm6kernel13GemmUniversalIN4cute5tupleIJiiiiEEENS1_10collective13CollectiveMmaINS1_35MainloopSm100TmaUmmaWarpSpecializedILi4ELi2ELi4ENS5_IJNS4_1CILi1EEESB_SB_EEEEENS5_IJNSA_ILi128EEESE_SE_EEENS_12float_e5m2_tENS5_IJlSB_lEEESG_SH_NS4_8TiledMMAINS4_8MMA_AtomIJNS4_10MMA_TraitsINS4_19SM100_MMA_F8F6F4_SSEJSG_SG_fSE_SE_NS4_17integral_constantINS4_4UMMA5MajorELSO_0EEESP_NSM_INSN_7ScaleInELSQ_0EEESR_EEEEEENS4_6LayoutISC_NS5_IJNSA_ILi0EEESV_SV_EEEEENS5_IJNS4_10UnderscoreESY_SY_EEEEENS4_13SM90_TMA_LOADENS4_14ComposedLayoutINS4_7SwizzleILi3ELi4ELi3EEENS4_18smem_ptr_flag_bitsILi8EEENSU_INS5_IJNSA_ILi8EEESE_EEENS5_IJSE_SB_EEEEEEEvNS4_8identityES11_S1B_vS1C_EENS_8epilogue10collective18CollectiveEpilogueINS1E_23Sm100TmaWarpSpecializedILi2ELi2ELi64ELb0ELb0EEEJSF_NS5_IJNSU_ISE_SB_EENSU_INSA_ILi64EEESB_EEEEESG_SH_SG_SH_NS1E_6fusion15FusionCallbacksIS1I_NS1N_17LinearCombinationISG_fSG_fLNS_15FloatRoundStyleE2EEESF_S1M_JEEENS4_5SM1004TMEM4LOAD26SM100_TMEM_LOAD_32dp32b64xES11_NS12_INS13_ILi2ELi4ELi3EEES16_NSU_INS5_IJS17_S1K_EEENS5_IJS1K_SB_EEEEEEENS4_39AutoVectorizingCopyWithAssumedAlignmentILi128EEENS4_14SM90_TMA_STOREES21_S23_S23_EEEvvEEEEvNT_6ParamsE,"a",@progbits
	.sectionflags	@""
	.align	4
.nv.constant0._ZN7cutlass13device_kernelINS_4gemm6kernel13GemmUniversalIN4cute5tupleIJiiiiEEENS1_10collective13CollectiveMmaINS1_35MainloopSm100TmaUmmaWarpSpecializedILi4ELi2ELi4ENS5_IJNS4_1CILi1EEESB_SB_EEEEENS5_IJNSA_ILi128EEESE_SE_EEENS_12float_e5m2_tENS5_IJlSB_lEEESG_SH_NS4_8TiledMMAINS4_8MMA_AtomIJNS4_10MMA_TraitsINS4_19SM100_MMA_F8F6F4_SSEJSG_SG_fSE_SE_NS4_17integral_constantINS4_4UMMA5MajorELSO_0EEESP_NSM_INSN_7ScaleInELSQ_0EEESR_EEEEEENS4_6LayoutISC_NS5_IJNSA_ILi0EEESV_SV_EEEEENS5_IJNS4_10UnderscoreESY_SY_EEEEENS4_13SM90_TMA_LOADENS4_14ComposedLayoutINS4_7SwizzleILi3ELi4ELi3EEENS4_18smem_ptr_flag_bitsILi8EEENSU_INS5_IJNSA_ILi8EEESE_EEENS5_IJSE_SB_EEEEEEEvNS4_8identityES11_S1B_vS1C_EENS_8epilogue10collective18CollectiveEpilogueINS1E_23Sm100TmaWarpSpecializedILi2ELi2ELi64ELb0ELb0EEEJSF_NS5_IJNSU_ISE_SB_EENSU_INSA_ILi64EEESB_EEEEESG_SH_SG_SH_NS1E_6fusion15FusionCallbacksIS1I_NS1N_17LinearCombinationISG_fSG_fLNS_15FloatRoundStyleE2EEESF_S1M_JEEENS4_5SM1004TMEM4LOAD26SM100_TMEM_LOAD_32dp32b64xES11_NS12_INS13_ILi2ELi4ELi3EEES16_NSU_INS5_IJS17_S1K_EEENS5_IJS1K_SB_EEEEEEENS4_39AutoVectorizingCopyWithAssumedAlignmentILi128EEENS4_14SM90_TMA_STOREES21_S23_S23_EEEvvEEEEvNT_6ParamsE:
	.zero		2944


//--------------------- SYMBOLS --------------------------

	.type		.nv.reservedSmem.offset0,@object
	.size		.nv.reservedSmem.offset0,0x4
	.type		.nv.reservedSmem.cap,@object
	.size		.nv.reservedSmem.cap,0x4
	.type		__assertfail,@function
